	.target	sm_80

	.elftype	@"ET_EXEC"


//--------------------- .note.nv.tkinfo           --------------------------
	.section	.note.nv.tkinfo,"",@"SHT_NOTE"
	.sectionflags	@"SHF_NOTE_NV_TKINFO"
	.tkinfo
        /*0018*/ 	.word	0x00000002
        /*0030*/ 	.string	""
        /*0030*/ 	.string	"ptxas"
        /*0030*/ 	.string	"Cuda compilation tools, release 13.0, V13.0.88"
        /*0030*/ 	.string	"Build cuda_13.0.r13.0/compiler.36424714_0"
        /*0030*/ 	.string	"-v  -suppress-debug-info  -lineinfo  -arch sm_80 "



//--------------------- .note.nv.cuinfo           --------------------------
	.section	.note.nv.cuinfo,"",@"SHT_NOTE"
	.sectionflags	@"SHF_NOTE_NV_CUINFO"
        /*0018*/ 	.short	0x0002
        /*001a*/ 	.short	0x0050
        /*001c*/ 	.short	0x0082
	.zero		2


//--------------------- .nv.info                  --------------------------
	.section	.nv.info,"",@"SHT_CUDA_INFO"
	.align	4


	//----- nvinfo : EIATTR_REGCOUNT
	.align		4
        /*0000*/ 	.byte	0x04, 0x2f
        /*0002*/ 	.short	(.L_1 - .L_0)
	.align		4
.L_0:
        /*0004*/ 	.word	index@(matmul_kernel)
        /*0008*/ 	.word	0x00000073


	//----- nvinfo : EIATTR_FRAME_SIZE
	.align		4
.L_1:
        /*000c*/ 	.byte	0x04, 0x11
        /*000e*/ 	.short	(.L_3 - .L_2)
	.align		4
.L_2:
        /*0010*/ 	.word	index@(matmul_kernel)
        /*0014*/ 	.word	0x00000000


	//----- nvinfo : EIATTR_MIN_STACK_SIZE
	.align		4
.L_3:
        /*0018*/ 	.byte	0x04, 0x12
        /*001a*/ 	.short	(.L_5 - .L_4)
	.align		4
.L_4:
        /*001c*/ 	.word	index@(matmul_kernel)
        /*0020*/ 	.word	0x00000000
.L_5:


//--------------------- .nv.info.matmul_kernel    --------------------------
	.section	.nv.info.matmul_kernel,"",@"SHT_CUDA_INFO"
	.sectionflags	@""
	.align	4


	//----- nvinfo : EIATTR_CUDA_API_VERSION
	.align		4
        /*0000*/ 	.byte	0x04, 0x37
        /*0002*/ 	.short	(.L_7 - .L_6)
.L_6:
        /*0004*/ 	.word	0x00000082


	//----- nvinfo : EIATTR_SW2861232_WAR
	.align		4
.L_7:
        /*0008*/ 	.byte	0x01, 0x35
	.zero		2


	//----- nvinfo : EIATTR_PARAM_CBANK
	.align		4
        /*000c*/ 	.byte	0x04, 0x0a
        /*000e*/ 	.short	(.L_9 - .L_8)
	.align		4
.L_8:
        /*0010*/ 	.word	index@(.nv.constant0.matmul_kernel)
        /*0014*/ 	.short	0x0160
        /*0016*/ 	.short	0x0050


	//----- nvinfo : EIATTR_CBANK_PARAM_SIZE
	.align		4
.L_9:
        /*0018*/ 	.byte	0x03, 0x19
        /*001a*/ 	.short	0x0050


	//----- nvinfo : EIATTR_KPARAM_INFO
	.align		4
        /*001c*/ 	.byte	0x04, 0x17
        /*001e*/ 	.short	(.L_11 - .L_10)
.L_10:
        /*0020*/ 	.word	0x00000000
        /*0024*/ 	.short	0x000d
        /*0026*/ 	.short	0x0048
        /*0028*/ 	.byte	0x00, 0xf4, 0x21, 0x00


	//----- nvinfo : EIATTR_KPARAM_INFO
	.align		4
.L_11:
        /*002c*/ 	.byte	0x04, 0x17
        /*002e*/ 	.short	(.L_13 - .L_12)
.L_12:
        /*0030*/ 	.word	0x00000000
        /*0034*/ 	.short	0x000c
        /*0036*/ 	.short	0x0040
        /*0038*/ 	.byte	0x00, 0xf4, 0x21, 0x00


	//----- nvinfo : EIATTR_KPARAM_INFO
	.align		4
.L_13:
        /*003c*/ 	.byte	0x04, 0x17
        /*003e*/ 	.short	(.L_15 - .L_14)
.L_14:
        /*0040*/ 	.word	0x00000000
        /*0044*/ 	.short	0x000b
        /*0046*/ 	.short	0x0038
        /*0048*/ 	.byte	0x00, 0xf0, 0x11, 0x00


	//----- nvinfo : EIATTR_KPARAM_INFO
	.align		4
.L_15:
        /*004c*/ 	.byte	0x04, 0x17
        /*004e*/ 	.short	(.L_17 - .L_16)
.L_16:
        /*0050*/ 	.word	0x00000000
        /*0054*/ 	.short	0x000a
        /*0056*/ 	.short	0x0034
        /*0058*/ 	.byte	0x00, 0xf0, 0x11, 0x00


	//----- nvinfo : EIATTR_KPARAM_INFO
	.align		4
.L_17:
        /*005c*/ 	.byte	0x04, 0x17
        /*005e*/ 	.short	(.L_19 - .L_18)
.L_18:
        /*0060*/ 	.word	0x00000000
        /*0064*/ 	.short	0x0009
        /*0066*/ 	.short	0x0030
        /*0068*/ 	.byte	0x00, 0xf0, 0x11, 0x00


	//----- nvinfo : EIATTR_KPARAM_INFO
	.align		4
.L_19:
        /*006c*/ 	.byte	0x04, 0x17
        /*006e*/ 	.short	(.L_21 - .L_20)
.L_20:
        /*0070*/ 	.word	0x00000000
        /*0074*/ 	.short	0x0008
        /*0076*/ 	.short	0x002c
        /*0078*/ 	.byte	0x00, 0xf0, 0x11, 0x00


	//----- nvinfo : EIATTR_KPARAM_INFO
	.align		4
.L_21:
        /*007c*/ 	.byte	0x04, 0x17
        /*007e*/ 	.short	(.L_23 - .L_22)
.L_22:
        /*0080*/ 	.word	0x00000000
        /*0084*/ 	.short	0x0007
        /*0086*/ 	.short	0x0028
        /*0088*/ 	.byte	0x00, 0xf0, 0x11, 0x00


	//----- nvinfo : EIATTR_KPARAM_INFO
	.align		4
.L_23:
        /*008c*/ 	.byte	0x04, 0x17
        /*008e*/ 	.short	(.L_25 - .L_24)
.L_24:
        /*0090*/ 	.word	0x00000000
        /*0094*/ 	.short	0x0006
        /*0096*/ 	.short	0x0024
        /*0098*/ 	.byte	0x00, 0xf0, 0x11, 0x00


	//----- nvinfo : EIATTR_KPARAM_INFO
	.align		4
.L_25:
        /*009c*/ 	.byte	0x04, 0x17
        /*009e*/ 	.short	(.L_27 - .L_26)
.L_26:
        /*00a0*/ 	.word	0x00000000
        /*00a4*/ 	.short	0x0005
        /*00a6*/ 	.short	0x0020
        /*00a8*/ 	.byte	0x00, 0xf0, 0x11, 0x00


	//----- nvinfo : EIATTR_KPARAM_INFO
	.align		4
.L_27:
        /*00ac*/ 	.byte	0x04, 0x17
        /*00ae*/ 	.short	(.L_29 - .L_28)
.L_28:
        /*00b0*/ 	.word	0x00000000
        /*00b4*/ 	.short	0x0004
        /*00b6*/ 	.short	0x001c
        /*00b8*/ 	.byte	0x00, 0xf0, 0x11, 0x00


	//----- nvinfo : EIATTR_KPARAM_INFO
	.align		4
.L_29:
        /*00bc*/ 	.byte	0x04, 0x17
        /*00be*/ 	.short	(.L_31 - .L_30)
.L_30:
        /*00c0*/ 	.word	0x00000000
        /*00c4*/ 	.short	0x0003
        /*00c6*/ 	.short	0x0018
        /*00c8*/ 	.byte	0x00, 0xf0, 0x11, 0x00


	//----- nvinfo : EIATTR_KPARAM_INFO
	.align		4
.L_31:
        /*00cc*/ 	.byte	0x04, 0x17
        /*00ce*/ 	.short	(.L_33 - .L_32)
.L_32:
        /*00d0*/ 	.word	0x00000000
        /*00d4*/ 	.short	0x0002
        /*00d6*/ 	.short	0x0010
        /*00d8*/ 	.byte	0x00, 0xf4, 0x21, 0x00


	//----- nvinfo : EIATTR_KPARAM_INFO
	.align		4
.L_33:
        /*00dc*/ 	.byte	0x04, 0x17
        /*00de*/ 	.short	(.L_35 - .L_34)
.L_34:
        /*00e0*/ 	.word	0x00000000
        /*00e4*/ 	.short	0x0001
        /*00e6*/ 	.short	0x0008
        /*00e8*/ 	.byte	0x00, 0xf4, 0x21, 0x00


	//----- nvinfo : EIATTR_KPARAM_INFO
	.align		4
.L_35:
        /*00ec*/ 	.byte	0x04, 0x17
        /*00ee*/ 	.short	(.L_37 - .L_36)
.L_36:
        /*00f0*/ 	.word	0x00000000
        /*00f4*/ 	.short	0x0000
        /*00f6*/ 	.short	0x0000
        /*00f8*/ 	.byte	0x00, 0xf4, 0x21, 0x00


	//----- nvinfo : EIATTR_MAXREG_COUNT
	.align		4
.L_37:
        /*00fc*/ 	.byte	0x03, 0x1b
        /*00fe*/ 	.short	0x00ff


	//----- nvinfo : EIATTR_NUM_BARRIERS
	.align		4
        /*0100*/ 	.byte	0x02, 0x4c
        /*0102*/ 	.byte	0x01
	.zero		1


	//----- nvinfo : EIATTR_MERCURY_ISA_VERSION
	.align		4
        /*0104*/ 	.byte	0x03, 0x5f
        /*0106*/ 	.short	0x0000


	//----- nvinfo : EIATTR_EXIT_INSTR_OFFSETS
	.align		4
        /*0108*/ 	.byte	0x04, 0x1c
        /*010a*/ 	.short	(.L_39 - .L_38)


	//   ....[0]....
.L_38:
        /*010c*/ 	.word	0x00001fc0


	//   ....[1]....
        /*0110*/ 	.word	0x00002020


	//----- nvinfo : EIATTR_REQNTID
	.align		4
.L_39:
        /*0114*/ 	.byte	0x04, 0x10
        /*0116*/ 	.short	(.L_41 - .L_40)
.L_40:
        /*0118*/ 	.word	0x00000100
        /*011c*/ 	.word	0x00000001
        /*0120*/ 	.word	0x00000001
.L_41:


//--------------------- .nv.callgraph             --------------------------
	.section	.nv.callgraph,"",@"SHT_CUDA_CALLGRAPH"
	.align	4
	.sectionentsize	8
	.align		4
        /*0000*/ 	.word	0x00000000
	.align		4
        /*0004*/ 	.word	0xffffffff
	.align		4
        /*0008*/ 	.word	0x00000000
	.align		4
        /*000c*/ 	.word	0xfffffffe
	.align		4
        /*0010*/ 	.word	0x00000000
	.align		4
        /*0014*/ 	.word	0xfffffffd
	.align		4
        /*0018*/ 	.word	0x00000000
	.align		4
        /*001c*/ 	.word	0xfffffffc


//--------------------- .nv.rel.action            --------------------------
	.section	.nv.rel.action,"",@"SHT_CUDA_RELOCINFO"
	.align	8
	.sectionentsize	8
        /*0000*/ 	.byte	0x73, 0x00, 0x00, 0x00, 0x00, 0x00, 0x00, 0x00, 0x00, 0x00, 0x00, 0x11, 0x25, 0x00, 0x05, 0x36


//--------------------- .nv.constant0.matmul_kernel --------------------------
	.section	.nv.constant0.matmul_kernel,"a",@progbits
	.sectionflags	@""
	.align	4
.nv.constant0.matmul_kernel:
	.zero		432


//--------------------- .text.matmul_kernel       --------------------------
	.section	.text.matmul_kernel,"ax",@progbits
	.sectioninfo	@"SHI_REGISTERS=115"
	.align	128
        .global         matmul_kernel
        .type           matmul_kernel,@function
        .size           matmul_kernel,(.L_x_3 - matmul_kernel)
        .other          matmul_kernel,@"STO_CUDA_ENTRY STV_DEFAULT"
matmul_kernel:
.text.matmul_kernel:
[----:B------:R-:W-:Y:S02]  /*0000*/  IMAD.MOV.U32 R1, RZ, RZ, c[0x0][0x28] ;  /* 0x00000a00ff017624 */ /* 0x000fe400078e00ff */
[----:B------:R-:W-:Y:S01]  /*0010*/  IMAD.MOV.U32 R0, RZ, RZ, c[0x0][0x17c] ;  /* 0x00005f00ff007624 */ /* 0x000fe200078e00ff */
[----:B------:R-:W0:Y:S01]  /*0020*/  S2R R5, SR_CTAID.X ;  /* 0x0000000000057919 */ /* 0x000e220000002500 */
[----:B------:R-:W-:Y:S01]  /*0030*/  IMAD.MOV.U32 R61, RZ, RZ, c[0x0][0x180] ;  /* 0x00006000ff3d7624 */ /* 0x000fe200078e00ff */
[----:B------:R-:W-:Y:S02]  /*0040*/  ULDC.64 UR6, c[0x0][0x118] ;  /* 0x0000460000067ab9 */ /* 0x000fe40000000a00 */
[----:B------:R-:W-:Y:S02]  /*0050*/  IADD3 R0, R0, 0xf, RZ ;  /* 0x0000000f00007810 */ /* 0x000fe40007ffe0ff */
[----:B------:R-:W-:Y:S02]  /*0060*/  IADD3 R61, R61, 0x7f, RZ ;  /* 0x0000007f3d3d7810 */ /* 0x000fe40007ffe0ff */
[----:B------:R-:W-:-:S04]  /*0070*/  SHF.R.S32.HI R3, RZ, 0x1f, R0 ;  /* 0x0000001fff037819 */ /* 0x000fc80000011400 */
[----:B------:R-:W-:-:S04]  /*0080*/  LEA.HI R3, R3, R0, RZ, 0x4 ;  /* 0x0000000003037211 */ /* 0x000fc800078f20ff */
[----:B------:R-:W-:-:S05]  /*0090*/  SHF.R.S32.HI R3, RZ, 0x4, R3 ;  /* 0x00000004ff037819 */ /* 0x000fca0000011403 */
[----:B------:R-:W-:Y:S01]  /*00a0*/  IMAD.SHL.U32 R4, R3, 0x8, RZ ;  /* 0x0000000803047824 */ /* 0x000fe200078e00ff */
[----:B0-----:R-:W-:-:S04]  /*00b0*/  IABS R8, R5 ;  /* 0x0000000500087213 */ /* 0x001fc80000000000 */
[-C--:B------:R-:W-:Y:S02]  /*00c0*/  IABS R7, R4.reuse ;  /* 0x0000000400077213 */ /* 0x080fe40000000000 */
[----:B------:R-:W-:Y:S02]  /*00d0*/  IABS R10, R4 ;  /* 0x00000004000a7213 */ /* 0x000fe40000000000 */
[----:B------:R-:W0:Y:S08]  /*00e0*/  I2F.RP R0, R7 ;  /* 0x0000000700007306 */ /* 0x000e300000209400 */
[----:B0-----:R-:W0:Y:S02]  /*00f0*/  MUFU.RCP R0, R0 ;  /* 0x0000000000007308 */ /* 0x001e240000001000 */
[----:B0-----:R-:W-:Y:S01]  /*0100*/  IADD3 R2, R0, 0xffffffe, RZ ;  /* 0x0ffffffe00027810 */ /* 0x001fe20007ffe0ff */
[----:B------:R-:W-:-:S02]  /*0110*/  IMAD.MOV R0, RZ, RZ, -R10 ;  /* 0x000000ffff007224 */ /* 0x000fc400078e0a0a */
[----:B------:R-:W0:Y:S03]  /*0120*/  S2R R10, SR_TID.X ;  /* 0x00000000000a7919 */ /* 0x000e260000002100 */
[----:B------:R1:W2:Y:S02]  /*0130*/  F2I.FTZ.U32.TRUNC.NTZ R3, R2 ;  /* 0x0000000200037305 */ /* 0x0002a4000021f000 */
[----:B-1----:R-:W-:Y:S02]  /*0140*/  IMAD.MOV.U32 R2, RZ, RZ, RZ ;  /* 0x000000ffff027224 */ /* 0x002fe400078e00ff */
[----:B--2---:R-:W-:-:S04]  /*0150*/  IMAD.MOV R6, RZ, RZ, -R3 ;  /* 0x000000ffff067224 */ /* 0x004fc800078e0a03 */
[----:B------:R-:W-:Y:S02]  /*0160*/  IMAD R9, R6, R7, RZ ;  /* 0x0000000706097224 */ /* 0x000fe400078e02ff */
[----:B------:R-:W-:Y:S01]  /*0170*/  IMAD.MOV.U32 R6, RZ, RZ, R8 ;  /* 0x000000ffff067224 */ /* 0x000fe200078e0008 */
[----:B0-----:R-:W-:Y:S01]  /*0180*/  LOP3.LUT R71, R10, 0x1f, RZ, 0xc0, !PT ;  /* 0x0000001f0a477812 */ /* 0x001fe200078ec0ff */
[----:B------:R-:W-:Y:S01]  /*0190*/  IMAD.HI.U32 R3, R3, R9, R2 ;  /* 0x0000000903037227 */ /* 0x000fe200078e0002 */
[----:B------:R-:W-:-:S04]  /*01a0*/  SHF.R.U32.HI R70, RZ, 0x5, R10 ;  /* 0x00000005ff467819 */ /* 0x000fc8000001160a */
[----:B------:R-:W-:Y:S01]  /*01b0*/  SGXT.U32 R70, R70, 0x3 ;  /* 0x000000034646781a */ /* 0x000fe20000000000 */
[----:B------:R-:W-:-:S04]  /*01c0*/  IMAD.HI.U32 R3, R3, R6, RZ ;  /* 0x0000000603037227 */ /* 0x000fc800078e00ff */
[----:B------:R-:W-:-:S05]  /*01d0*/  IMAD R0, R3, R0, R6 ;  /* 0x0000000003007224 */ /* 0x000fca00078e0206 */
[----:B------:R-:W-:-:S13]  /*01e0*/  ISETP.GT.U32.AND P1, PT, R7, R0, PT ;  /* 0x000000000700720c */ /* 0x000fda0003f24070 */
[----:B------:R-:W-:Y:S01]  /*01f0*/  @!P1 IMAD.IADD R0, R0, 0x1, -R7 ;  /* 0x0000000100009824 */ /* 0x000fe200078e0a07 */
[----:B------:R-:W-:Y:S02]  /*0200*/  @!P1 IADD3 R3, R3, 0x1, RZ ;  /* 0x0000000103039810 */ /* 0x000fe40007ffe0ff */
[----:B------:R-:W-:Y:S02]  /*0210*/  ISETP.NE.AND P1, PT, R4, RZ, PT ;  /* 0x000000ff0400720c */ /* 0x000fe40003f25270 */
[----:B------:R-:W-:Y:S02]  /*0220*/  ISETP.GE.U32.AND P0, PT, R0, R7, PT ;  /* 0x000000070000720c */ /* 0x000fe40003f06070 */
[----:B------:R-:W-:-:S04]  /*0230*/  LOP3.LUT R0, R5, R4, RZ, 0x3c, !PT ;  /* 0x0000000405007212 */ /* 0x000fc800078e3cff */
[----:B------:R-:W-:Y:S01]  /*0240*/  ISETP.GE.AND P2, PT, R0, RZ, PT ;  /* 0x000000ff0000720c */ /* 0x000fe20003f46270 */
[----:B------:R-:W-:-:S05]  /*0250*/  IMAD.MOV.U32 R0, RZ, RZ, 0x1f ;  /* 0x0000001fff007424 */ /* 0x000fca00078e00ff */
[----:B------:R-:W-:Y:S02]  /*0260*/  IADD3 R0, R0, c[0x0][0x178], RZ ;  /* 0x00005e0000007a10 */ /* 0x000fe40007ffe0ff */
[----:B------:R-:W-:-:S05]  /*0270*/  @P0 IADD3 R3, R3, 0x1, RZ ;  /* 0x0000000103030810 */ /* 0x000fca0007ffe0ff */
[----:B------:R-:W-:Y:S01]  /*0280*/  IMAD.MOV.U32 R2, RZ, RZ, R3 ;  /* 0x000000ffff027224 */ /* 0x000fe200078e0003 */
[----:B------:R-:W-:-:S03]  /*0290*/  SHF.R.S32.HI R3, RZ, 0x1f, R0 ;  /* 0x0000001fff037819 */ /* 0x000fc60000011400 */
[----:B------:R-:W-:Y:S01]  /*02a0*/  @!P2 IMAD.MOV R2, RZ, RZ, -R2 ;  /* 0x000000ffff02a224 */ /* 0x000fe200078e0a02 */
[----:B------:R-:W-:Y:S02]  /*02b0*/  @!P1 LOP3.LUT R2, RZ, R4, RZ, 0x33, !PT ;  /* 0x00000004ff029212 */ /* 0x000fe400078e33ff */
[----:B------:R-:W-:-:S03]  /*02c0*/  LEA.HI R3, R3, R0, RZ, 0x5 ;  /* 0x0000000003037211 */ /* 0x000fc600078f28ff */
[----:B------:R-:W-:Y:S02]  /*02d0*/  IMAD.SHL.U32 R6, R2, 0x8, RZ ;  /* 0x0000000802067824 */ /* 0x000fe400078e00ff */
[----:B------:R-:W-:-:S03]  /*02e0*/  IMAD.MOV R2, RZ, RZ, -R2 ;  /* 0x000000ffff027224 */ /* 0x000fc600078e0a02 */
[----:B------:R-:W-:Y:S01]  /*02f0*/  LEA.HI.SX32 R3, R3, -R6, 0x1b ;  /* 0x8000000603037211 */ /* 0x000fe200078fdaff */
[----:B------:R-:W-:-:S03]  /*0300*/  IMAD R4, R4, R2, R5 ;  /* 0x0000000204047224 */ /* 0x000fc600078e0205 */
[----:B------:R-:W-:Y:S02]  /*0310*/  IMNMX R11, R3, 0x8, PT ;  /* 0x00000008030b7817 */ /* 0x000fe40003800200 */
[----:B------:R-:W-:Y:S02]  /*0320*/  IABS R9, R4 ;  /* 0x0000000400097213 */ /* 0x000fe40000000000 */
[----:B------:R-:W-:-:S04]  /*0330*/  IABS R7, R11 ;  /* 0x0000000b00077213 */ /* 0x000fc80000000000 */
[----:B------:R-:W0:Y:S08]  /*0340*/  I2F.RP R0, R7 ;  /* 0x0000000700007306 */ /* 0x000e300000209400 */
[----:B0-----:R-:W0:Y:S02]  /*0350*/  MUFU.RCP R0, R0 ;  /* 0x0000000000007308 */ /* 0x001e240000001000 */
[----:B0-----:R-:W-:-:S06]  /*0360*/  IADD3 R3, R0, 0xffffffe, RZ ;  /* 0x0ffffffe00037810 */ /* 0x001fcc0007ffe0ff */
[----:B------:R-:W0:Y:S02]  /*0370*/  F2I.FTZ.U32.TRUNC.NTZ R3, R3 ;  /* 0x0000000300037305 */ /* 0x000e24000021f000 */
[----:B0-----:R-:W-:-:S04]  /*0380*/  IMAD.MOV R8, RZ, RZ, -R3 ;  /* 0x000000ffff087224 */ /* 0x001fc800078e0a03 */
[----:B------:R-:W-:Y:S01]  /*0390*/  IMAD.MOV.U32 R2, RZ, RZ, R8 ;  /* 0x000000ffff027224 */ /* 0x000fe200078e0008 */
[----:B------:R-:W-:-:S03]  /*03a0*/  IABS R8, R11 ;  /* 0x0000000b00087213 */ /* 0x000fc60000000000 */
[----:B------:R-:W-:Y:S02]  /*03b0*/  IMAD R5, R2, R7, RZ ;  /* 0x0000000702057224 */ /* 0x000fe400078e02ff */
[----:B------:R-:W-:Y:S02]  /*03c0*/  IMAD.MOV.U32 R2, RZ, RZ, RZ ;  /* 0x000000ffff027224 */ /* 0x000fe400078e00ff */
[----:B------:R-:W-:Y:S02]  /*03d0*/  IMAD.MOV R0, RZ, RZ, -R8 ;  /* 0x000000ffff007224 */ /* 0x000fe400078e0a08 */
[----:B------:R-:W-:-:S06]  /*03e0*/  IMAD.HI.U32 R2, R3, R5, R2 ;  /* 0x0000000503027227 */ /* 0x000fcc00078e0002 */
        /* <DEDUP_REMOVED lines=8> */
[----:B------:R-:W-:-:S07]  /*0470*/  ISETP.GE.AND P2, PT, R0, RZ, PT ;  /* 0x000000ff0000720c */ /* 0x000fce0003f46270 */
[----:B------:R-:W-:Y:S02]  /*0480*/  @P0 IADD3 R2, R2, 0x1, RZ ;  /* 0x0000000102020810 */ /* 0x000fe40007ffe0ff */
[----:B------:R-:W-:-:S04]  /*0490*/  ISETP.GT.AND P0, PT, R61, 0x7f, PT ;  /* 0x0000007f3d00780c */ /* 0x000fc80003f04270 */
[----:B------:R-:W-:Y:S01]  /*04a0*/  @!P2 IMAD.MOV R2, RZ, RZ, -R2 ;  /* 0x000000ffff02a224 */ /* 0x000fe200078e0a02 */
[----:B------:R-:W-:-:S05]  /*04b0*/  @!P1 LOP3.LUT R2, RZ, R11, RZ, 0x33, !PT ;  /* 0x0000000bff029212 */ /* 0x000fca00078e33ff */
[----:B------:R-:W-:Y:S02]  /*04c0*/  IMAD.MOV R0, RZ, RZ, -R2 ;  /* 0x000000ffff007224 */ /* 0x000fe400078e0a02 */
[----:B------:R-:W-:Y:S01]  /*04d0*/  IMAD.SHL.U32 R7, R2, 0x10, RZ ;  /* 0x0000001002077824 */ /* 0x000fe200078e00ff */
[----:B------:R-:W-:Y:S01]  /*04e0*/  @!P0 SHF.R.U32.HI R8, RZ, 0x1, R10 ;  /* 0x00000001ff088819 */ /* 0x000fe2000001160a */
[----:B------:R-:W-:Y:S02]  /*04f0*/  IMAD R0, R11, R0, R4 ;  /* 0x000000000b007224 */ /* 0x000fe400078e0204 */
[----:B------:R-:W-:Y:S02]  /*0500*/  @!P0 IMAD.SHL.U32 R9, R10, 0x20, RZ ;  /* 0x000000200a098824 */ /* 0x000fe400078e00ff */
[----:B------:R-:W-:Y:S02]  /*0510*/  IMAD.IADD R0, R6, 0x1, R0 ;  /* 0x0000000106007824 */ /* 0x000fe400078e0200 */
[----:B------:R-:W-:-:S02]  /*0520*/  @!P0 IMAD.MOV.U32 R44, RZ, RZ, RZ ;  /* 0x000000ffff2c8224 */ /* 0x000fc400078e00ff */
[----:B------:R-:W-:Y:S02]  /*0530*/  @!P0 IMAD.MOV.U32 R46, RZ, RZ, RZ ;  /* 0x000000ffff2e8224 */ /* 0x000fe400078e00ff */
[----:B------:R-:W-:Y:S01]  /*0540*/  IMAD R6, R0, 0x20, R71 ;  /* 0x0000002000067824 */ /* 0x000fe200078e0247 */
[----:B------:R-:W-:Y:S05]  /*0550*/  @!P0 BRA `(.L_x_0) ;  /* 0x0000189000008947 */ /* 0x000fea0003800000 */
[----:B------:R-:W-:Y:S01]  /*0560*/  IABS R22, c[0x0][0x17c] ;  /* 0x00005f0000167a13 */ /* 0x000fe20000000000 */
[----:B------:R-:W-:Y:S01]  /*0570*/  IMAD.SHL.U32 R9, R10, 0x2, RZ ;  /* 0x000000020a097824 */ /* 0x000fe200078e00ff */
[----:B------:R-:W-:Y:S01]  /*0580*/  IABS R31, c[0x0][0x178] ;  /* 0x00005e00001f7a13 */ /* 0x000fe20000000000 */
[----:B------:R-:W-:Y:S01]  /*0590*/  CS2R R44, SRZ ;  /* 0x00000000002c7805 */ /* 0x000fe2000001ff00 */
[----:B------:R-:W0:Y:S01]  /*05a0*/  I2F.RP R2, R22 ;  /* 0x0000001600027306 */ /* 0x000e220000209400 */
[----:B------:R-:W-:Y:S01]  /*05b0*/  SHF.R.S32.HI R0, RZ, 0x1f, R61 ;  /* 0x0000001fff007819 */ /* 0x000fe2000001143d */
[----:B------:R-:W-:Y:S01]  /*05c0*/  CS2R R46, SRZ ;  /* 0x00000000002e7805 */ /* 0x000fe2000001ff00 */
[--C-:B------:R-:W-:Y:S01]  /*05d0*/  SHF.R.U32.HI R14, RZ, 0x7, R10.reuse ;  /* 0x00000007ff0e7819 */ /* 0x100fe2000001160a */
[----:B------:R-:W-:Y:S01]  /*05e0*/  ULDC UR4, c[0x0][0x180] ;  /* 0x0000600000047ab9 */ /* 0x000fe20000000800 */
[----:B------:R-:W-:Y:S01]  /*05f0*/  LEA.HI R61, R0, R61, RZ, 0x7 ;  /* 0x0000003d003d7211 */ /* 0x000fe200078f38ff */
[----:B------:R-:W-:Y:S01]  /*0600*/  IMAD.SHL.U32 R0, R10, 0x8, RZ ;  /* 0x000000080a007824 */ /* 0x000fe200078e00ff */
[----:B------:R-:W-:Y:S01]  /*0610*/  SHF.R.U32.HI R4, RZ, 0x2, R10 ;  /* 0x00000002ff047819 */ /* 0x000fe2000001160a */
[----:B------:R-:W1:Y:S01]  /*0620*/  I2F.RP R3, R31 ;  /* 0x0000001f00037306 */ /* 0x000e620000209400 */
[----:B------:R-:W-:-:S02]  /*0630*/  LOP3.LUT R5, R9, 0x1fe, RZ, 0xc0, !PT ;  /* 0x000001fe09057812 */ /* 0x000fc400078ec0ff */
[----:B------:R-:W-:Y:S02]  /*0640*/  LOP3.LUT R16, R0, 0x30, RZ, 0xc0, !PT ;  /* 0x0000003000107812 */ /* 0x000fe400078ec0ff */
[----:B------:R-:W-:Y:S02]  /*0650*/  SGXT.U32 R0, R14, 0x1 ;  /* 0x000000010e00781a */ /* 0x000fe40000000000 */
[----:B------:R-:W-:Y:S01]  /*0660*/  LOP3.LUT R5, R5, 0x30, R4, 0x78, !PT ;  /* 0x0000003005057812 */ /* 0x000fe200078e7804 */
[----:B0-----:R-:W0:Y:S01]  /*0670*/  MUFU.RCP R2, R2 ;  /* 0x0000000200027308 */ /* 0x001e220000001000 */
[C---:B------:R-:W-:Y:S02]  /*0680*/  LOP3.LUT R11, R10.reuse, 0x7, RZ, 0xc0, !PT ;  /* 0x000000070a0b7812 */ /* 0x040fe400078ec0ff */
[----:B------:R-:W-:Y:S02]  /*0690*/  LOP3.LUT R4, R10, 0x7f, RZ, 0xc0, !PT ;  /* 0x0000007f0a047812 */ /* 0x000fe400078ec0ff */
[----:B------:R-:W-:Y:S01]  /*06a0*/  LOP3.LUT R24, R7, R0, RZ, 0xfc, !PT ;  /* 0x0000000007187212 */ /* 0x000fe200078efcff */
[----:B------:R-:W-:Y:S01]  /*06b0*/  IMAD R16, R11, 0x40, R16 ;  /* 0x000000400b107824 */ /* 0x000fe200078e0210 */
[----:B------:R-:W-:Y:S01]  /*06c0*/  IABS R36, R6 ;  /* 0x0000000600247213 */ /* 0x000fe20000000000 */
[----:B-1----:R1:W2:Y:S01]  /*06d0*/  MUFU.RCP R8, R3 ;  /* 0x0000000300087308 */ /* 0x0022a20000001000 */
[----:B------:R-:W-:-:S02]  /*06e0*/  LOP3.LUT R0, R24, 0xe, RZ, 0xfc, !PT ;  /* 0x0000000e18007812 */ /* 0x000fc400078efcff */
[C---:B------:R-:W-:Y:S02]  /*06f0*/  LOP3.LUT R26, R24.reuse, 0xc, RZ, 0xfc, !PT ;  /* 0x0000000c181a7812 */ /* 0x040fe400078efcff */
[C---:B------:R-:W-:Y:S02]  /*0700*/  LOP3.LUT R28, R24.reuse, 0xa, RZ, 0xfc, !PT ;  /* 0x0000000a181c7812 */ /* 0x040fe400078efcff */
[----:B------:R-:W-:Y:S02]  /*0710*/  LOP3.LUT R30, R24, 0x8, RZ, 0xfc, !PT ;  /* 0x00000008181e7812 */ /* 0x000fe400078efcff */
[----:B0-----:R-:W-:Y:S01]  /*0720*/  IADD3 R12, R2, 0xffffffe, RZ ;  /* 0x0ffffffe020c7810 */ /* 0x001fe20007ffe0ff */
[----:B------:R-:W-:Y:S01]  /*0730*/  IMAD.SHL.U32 R2, R10, 0x40, RZ ;  /* 0x000000400a027824 */ /* 0x000fe200078e00ff */
[----:B-1----:R-:W-:Y:S02]  /*0740*/  SHF.R.S32.HI R3, RZ, 0x7, R10 ;  /* 0x00000007ff037819 */ /* 0x002fe4000001140a */
[----:B------:R0:W1:Y:S01]  /*0750*/  F2I.FTZ.U32.TRUNC.NTZ R13, R12 ;  /* 0x0000000c000d7305 */ /* 0x000062000021f000 */
[----:B------:R-:W-:-:S02]  /*0760*/  IABS R19, R30 ;  /* 0x0000001e00137213 */ /* 0x000fc40000000000 */
[----:B--2---:R-:W-:Y:S02]  /*0770*/  IADD3 R14, R8, 0xffffffe, RZ ;  /* 0x0ffffffe080e7810 */ /* 0x004fe40007ffe0ff */
[----:B------:R-:W-:Y:S01]  /*0780*/  LOP3.LUT R18, R2, 0x800, RZ, 0xc0, !PT ;  /* 0x0000080002127812 */ /* 0x000fe200078ec0ff */
[----:B------:R-:W-:Y:S01]  /*0790*/  IMAD.SHL.U32 R2, R4, 0x2, RZ ;  /* 0x0000000204027824 */ /* 0x000fe200078e00ff */
[----:B------:R-:W-:Y:S01]  /*07a0*/  SGXT R3, R3, 0x1 ;  /* 0x000000010303781a */ /* 0x000fe20000000200 */
[----:B------:R-:W2:Y:S01]  /*07b0*/  F2I.FTZ.U32.TRUNC.NTZ R15, R14 ;  /* 0x0000000e000f7305 */ /* 0x000ea2000021f000 */
[C---:B0-----:R-:W-:Y:S01]  /*07c0*/  IMAD.SHL.U32 R12, R11.reuse, 0x10, RZ ;  /* 0x000000100b0c7824 */ /* 0x041fe200078e00ff */
[----:B------:R-:W-:Y:S01]  /*07d0*/  LOP3.LUT R32, R24, 0x6, RZ, 0xfc, !PT ;  /* 0x0000000618207812 */ /* 0x000fe200078efcff */
[----:B------:R-:W-:Y:S01]  /*07e0*/  IMAD R20, R11, 0x100, R18 ;  /* 0x000001000b147824 */ /* 0x000fe200078e0212 */
[----:B------:R-:W-:Y:S02]  /*07f0*/  LOP3.LUT R3, R2, 0x110, R3, 0x78, !PT ;  /* 0x0000011002037812 */ /* 0x000fe400078e7803 */
[----:B------:R-:W-:Y:S01]  /*0800*/  LOP3.LUT R23, R12, 0x30, R9, 0x78, !PT ;  /* 0x000000300c177812 */ /* 0x000fe200078e7809 */
[----:B------:R-:W-:Y:S01]  /*0810*/  IMAD.MOV.U32 R12, RZ, RZ, RZ ;  /* 0x000000ffff0c7224 */ /* 0x000fe200078e00ff */
[----:B------:R-:W-:Y:S01]  /*0820*/  IABS R2, R0 ;  /* 0x0000000000027213 */ /* 0x000fe20000000000 */
[----:B-1----:R-:W-:Y:S01]  /*0830*/  IMAD.MOV R8, RZ, RZ, -R13 ;  /* 0x000000ffff087224 */ /* 0x002fe200078e0a0d */
[----:B------:R-:W-:-:S02]  /*0840*/  LOP3.LUT R9, R9, 0x10, RZ, 0xc0, !PT ;  /* 0x0000001009097812 */ /* 0x000fc400078ec0ff */
[C---:B------:R-:W-:Y:S01]  /*0850*/  LOP3.LUT R33, R24.reuse, 0x4, RZ, 0xfc, !PT ;  /* 0x0000000418217812 */ /* 0x040fe200078efcff */
[----:B------:R-:W-:Y:S01]  /*0860*/  IMAD.MOV.U32 R11, RZ, RZ, R8 ;  /* 0x000000ffff0b7224 */ /* 0x000fe200078e0008 */
[----:B------:R-:W-:Y:S01]  /*0870*/  SHF.R.U32.HI R8, RZ, 0x1, R10 ;  /* 0x00000001ff087819 */ /* 0x000fe2000001160a */
[----:B--2---:R-:W-:Y:S01]  /*0880*/  IMAD.MOV R14, RZ, RZ, -R15 ;  /* 0x000000ffff0e7224 */ /* 0x004fe200078e0a0f */
[----:B------:R-:W-:Y:S01]  /*0890*/  LOP3.LUT R34, R24, 0x2, RZ, 0xfc, !PT ;  /* 0x0000000218227812 */ /* 0x000fe200078efcff */
[----:B------:R-:W-:Y:S01]  /*08a0*/  IMAD R11, R11, R22, RZ ;  /* 0x000000160b0b7224 */ /* 0x000fe200078e02ff */
[----:B------:R-:W-:Y:S01]  /*08b0*/  LOP3.LUT R9, R9, 0x20, R8, 0xf8, !PT ;  /* 0x0000002009097812 */ /* 0x000fe200078ef808 */
[----:B------:R-:W-:Y:S01]  /*08c0*/  IMAD R17, R14, R31, RZ ;  /* 0x0000001f0e117224 */ /* 0x000fe200078e02ff */
[----:B------:R-:W-:Y:S01]  /*08d0*/  IABS R25, R33 ;  /* 0x0000002100197213 */ /* 0x000fe20000000000 */
[----:B------:R-:W-:Y:S01]  /*08e0*/  IMAD.HI.U32 R12, R13, R11, R12 ;  /* 0x0000000b0d0c7227 */ /* 0x000fe200078e000c */
[----:B------:R-:W-:-:S02]  /*08f0*/  LOP3.LUT R21, R16, R9, RZ, 0x3c, !PT ;  /* 0x0000000910157212 */ /* 0x000fc400078e3cff */
[----:B------:R-:W-:Y:S01]  /*0900*/  IABS R13, R26 ;  /* 0x0000001a000d7213 */ /* 0x000fe20000000000 */
[----:B------:R-:W-:Y:S01]  /*0910*/  IMAD.MOV.U32 R11, RZ, RZ, R2 ;  /* 0x000000ffff0b7224 */ /* 0x000fe200078e0002 */
[----:B------:R-:W-:Y:S01]  /*0920*/  IABS R16, R28 ;  /* 0x0000001c00107213 */ /* 0x000fe20000000000 */
[----:B------:R-:W-:Y:S01]  /*0930*/  IMAD.MOV.U32 R14, RZ, RZ, RZ ;  /* 0x000000ffff0e7224 */ /* 0x000fe200078e00ff */
[----:B------:R-:W-:Y:S01]  /*0940*/  IABS R27, R34 ;  /* 0x00000022001b7213 */ /* 0x000fe20000000000 */
[----:B------:R-:W-:Y:S01]  /*0950*/  IMAD.HI.U32 R2, R12, R11, RZ ;  /* 0x0000000b0c027227 */ /* 0x000fe200078e00ff */
[----:B------:R-:W-:Y:S02]  /*0960*/  IABS R29, R24 ;  /* 0x00000018001d7213 */ /* 0x000fe40000000000 */
[C---:B------:R-:W-:Y:S01]  /*0970*/  LOP3.LUT R69, R70.reuse, 0x8, RZ, 0xfc, !PT ;  /* 0x0000000846457812 */ /* 0x040fe200078efcff */
[----:B------:R-:W-:Y:S01]  /*0980*/  IMAD.MOV R9, RZ, RZ, -R2 ;  /* 0x000000ffff097224 */ /* 0x000fe200078e0a02 */
[----:B------:R-:W-:Y:S01]  /*0990*/  LOP3.LUT R68, R70, 0x10, RZ, 0xfc, !PT ;  /* 0x0000001046447812 */ /* 0x000fe200078efcff */
[----:B------:R-:W-:Y:S01]  /*09a0*/  IMAD.HI.U32 R2, R12, R13, RZ ;  /* 0x0000000d0c027227 */ /* 0x000fe200078e00ff */
[----:B------:R-:W-:-:S02]  /*09b0*/  LEA.HI R67, R10, 0x18, RZ, 0x1b ;  /* 0x000000180a437811 */ /* 0x000fc400078fd8ff */
[----:B------:R-:W-:Y:S01]  /*09c0*/  LOP3.LUT R66, R70, 0x20, RZ, 0xfc, !PT ;  /* 0x0000002046427812 */ /* 0x000fe200078efcff */
[----:B------:R-:W-:Y:S01]  /*09d0*/  IMAD.HI.U32 R18, R15, R17, R14 ;  /* 0x000000110f127227 */ /* 0x000fe200078e000e */
[----:B------:R-:W-:Y:S02]  /*09e0*/  SHF.R.S32.HI R61, RZ, 0x7, R61 ;  /* 0x00000007ff3d7819 */ /* 0x000fe4000001143d */
[C---:B------:R-:W-:Y:S01]  /*09f0*/  LOP3.LUT R62, R3.reuse, 0x20, RZ, 0x3c, !PT ;  /* 0x00000020033e7812 */ /* 0x040fe200078e3cff */
[----:B------:R-:W-:Y:S01]  /*0a00*/  IMAD.MOV.U32 R15, RZ, RZ, R16 ;  /* 0x000000ffff0f7224 */ /* 0x000fe200078e0010 */
[C---:B------:R-:W-:Y:S01]  /*0a10*/  LOP3.LUT R63, R3.reuse, 0x40, RZ, 0x3c, !PT ;  /* 0x00000040033f7812 */ /* 0x040fe200078e3cff */
[----:B------:R-:W-:Y:S01]  /*0a20*/  IMAD.MOV R14, RZ, RZ, -R2 ;  /* 0x000000ffff0e7224 */ /* 0x000fe200078e0a02 */
[----:B------:R-:W-:Y:S01]  /*0a30*/  LOP3.LUT R64, R3, 0x60, RZ, 0x3c, !PT ;  /* 0x0000006003407812 */ /* 0x000fe200078e3cff */
[----:B------:R-:W-:-:S04]  /*0a40*/  IMAD.HI.U32 R2, R12, R15, RZ ;  /* 0x0000000f0c027227 */ /* 0x000fc800078e00ff */
[----:B------:R-:W-:Y:S01]  /*0a50*/  IMAD.MOV.U32 R17, RZ, RZ, R19 ;  /* 0x000000ffff117224 */ /* 0x000fe200078e0013 */
[----:B------:R-:W-:Y:S01]  /*0a60*/  IABS R19, R32 ;  /* 0x0000002000137213 */ /* 0x000fe20000000000 */
[----:B------:R-:W-:Y:S02]  /*0a70*/  IMAD.MOV R2, RZ, RZ, -R2 ;  /* 0x000000ffff027224 */ /* 0x000fe400078e0a02 */
[C---:B------:R-:W-:Y:S02]  /*0a80*/  IMAD R9, R22.reuse, R9, R11 ;  /* 0x0000000916097224 */ /* 0x040fe400078e020b */
[----:B------:R-:W-:Y:S02]  /*0a90*/  IMAD R13, R22, R14, R13 ;  /* 0x0000000e160d7224 */ /* 0x000fe400078e020d */
[----:B------:R-:W-:Y:S01]  /*0aa0*/  IMAD.HI.U32 R11, R12, R17, RZ ;  /* 0x000000110c0b7227 */ /* 0x000fe200078e00ff */
[C---:B------:R-:W-:Y:S02]  /*0ab0*/  ISETP.GT.U32.AND P4, PT, R22.reuse, R9, PT ;  /* 0x000000091600720c */ /* 0x040fe40003f84070 */
[C---:B------:R-:W-:Y:S01]  /*0ac0*/  ISETP.GT.U32.AND P5, PT, R22.reuse, R13, PT ;  /* 0x0000000d1600720c */ /* 0x040fe20003fa4070 */
[----:B------:R-:W-:-:S02]  /*0ad0*/  IMAD R14, R22, R2, R15 ;  /* 0x00000002160e7224 */ /* 0x000fc400078e020f */
[----:B------:R-:W-:-:S03]  /*0ae0*/  IMAD.HI.U32 R2, R12, R19, RZ ;  /* 0x000000130c027227 */ /* 0x000fc600078e00ff */
[C---:B------:R-:W-:Y:S01]  /*0af0*/  ISETP.GT.U32.AND P6, PT, R22.reuse, R14, PT ;  /* 0x0000000e1600720c */ /* 0x040fe20003fc4070 */
[----:B------:R-:W-:Y:S02]  /*0b00*/  IMAD.MOV R11, RZ, RZ, -R11 ;  /* 0x000000ffff0b7224 */ /* 0x000fe400078e0a0b */
[----:B------:R-:W-:Y:S02]  /*0b10*/  IMAD.MOV R2, RZ, RZ, -R2 ;  /* 0x000000ffff027224 */ /* 0x000fe400078e0a02 */
[----:B------:R-:W-:Y:S02]  /*0b20*/  IMAD R15, R22, R11, R17 ;  /* 0x0000000b160f7224 */ /* 0x000fe400078e0211 */
[----:B------:R-:W-:-:S03]  /*0b30*/  IMAD.HI.U32 R11, R12, R25, RZ ;  /* 0x000000190c0b7227 */ /* 0x000fc600078e00ff */
[C---:B------:R-:W-:Y:S01]  /*0b40*/  ISETP.GT.U32.AND P0, PT, R22.reuse, R15, PT ;  /* 0x0000000f1600720c */ /* 0x040fe20003f04070 */
[----:B------:R-:W-:Y:S02]  /*0b50*/  IMAD R16, R22, R2, R19 ;  /* 0x0000000216107224 */ /* 0x000fe400078e0213 */
[----:B------:R-:W-:-:S03]  /*0b60*/  IMAD.HI.U32 R2, R12, R27, RZ ;  /* 0x0000001b0c027227 */ /* 0x000fc600078e00ff */
[----:B------:R-:W-:Y:S01]  /*0b70*/  ISETP.GT.U32.AND P1, PT, R22, R16, PT ;  /* 0x000000101600720c */ /* 0x000fe20003f24070 */
[----:B------:R-:W-:Y:S02]  /*0b80*/  IMAD.MOV R11, RZ, RZ, -R11 ;  /* 0x000000ffff0b7224 */ /* 0x000fe400078e0a0b */
[----:B------:R-:W-:-:S04]  /*0b90*/  IMAD.HI.U32 R18, R18, R36, RZ ;  /* 0x0000002412127227 */ /* 0x000fc800078e00ff */
[----:B------:R-:W-:Y:S02]  /*0ba0*/  IMAD.MOV R2, RZ, RZ, -R2 ;  /* 0x000000ffff027224 */ /* 0x000fe400078e0a02 */
[C---:B------:R-:W-:Y:S02]  /*0bb0*/  IMAD R17, R22.reuse, R11, R25 ;  /* 0x0000000b16117224 */ /* 0x040fe400078e0219 */
[----:B------:R-:W-:Y:S02]  /*0bc0*/  IMAD.MOV R11, RZ, RZ, -R18 ;  /* 0x000000ffff0b7224 */ /* 0x000fe400078e0a12 */
[C---:B------:R-:W-:Y:S01]  /*0bd0*/  IMAD R18, R22.reuse, R2, R27 ;  /* 0x0000000216127224 */ /* 0x040fe200078e021b */
[----:B------:R-:W-:Y:S01]  /*0be0*/  ISETP.GT.U32.AND P2, PT, R22, R17, PT ;  /* 0x000000111600720c */ /* 0x000fe20003f44070 */
[--C-:B------:R-:W-:Y:S02]  /*0bf0*/  @!P6 IMAD.IADD R14, R14, 0x1, -R22.reuse ;  /* 0x000000010e0ee824 */ /* 0x100fe400078e0a16 */
[----:B------:R-:W-:Y:S01]  /*0c00*/  @!P5 IMAD.IADD R13, R13, 0x1, -R22 ;  /* 0x000000010d0dd824 */ /* 0x000fe200078e0a16 */
[----:B------:R-:W-:Y:S01]  /*0c10*/  ISETP.GT.U32.AND P3, PT, R22, R18, PT ;  /* 0x000000121600720c */ /* 0x000fe20003f64070 */
[----:B------:R-:W-:-:S04]  /*0c20*/  IMAD.HI.U32 R12, R12, R29, RZ ;  /* 0x0000001d0c0c7227 */ /* 0x000fc800078e00ff */
[--C-:B------:R-:W-:Y:S01]  /*0c30*/  @!P1 IMAD.IADD R16, R16, 0x1, -R22.reuse ;  /* 0x0000000110109824 */ /* 0x100fe200078e0a16 */
[C---:B------:R-:W-:Y:S01]  /*0c40*/  ISETP.GT.U32.AND P1, PT, R22.reuse, R14, PT ;  /* 0x0000000e1600720c */ /* 0x040fe20003f24070 */
[----:B------:R-:W-:Y:S01]  /*0c50*/  @!P0 IMAD.IADD R15, R15, 0x1, -R22 ;  /* 0x000000010f0f8824 */ /* 0x000fe200078e0a16 */
[C---:B------:R-:W-:Y:S01]  /*0c60*/  ISETP.GT.U32.AND P0, PT, R22.reuse, R13, PT ;  /* 0x0000000d1600720c */ /* 0x040fe20003f04070 */
[----:B------:R-:W-:Y:S02]  /*0c70*/  IMAD.MOV R12, RZ, RZ, -R12 ;  /* 0x000000ffff0c7224 */ /* 0x000fe400078e0a0c */
[----:B------:R-:W-:Y:S02]  /*0c80*/  IMAD R36, R31, R11, R36 ;  /* 0x0000000b1f247224 */ /* 0x000fe400078e0224 */
[----:B------:R-:W-:Y:S01]  /*0c90*/  IMAD R19, R22, R12, R29 ;  /* 0x0000000c16137224 */ /* 0x000fe200078e021d */
[----:B------:R-:W-:Y:S01]  /*0ca0*/  LOP3.LUT R12, RZ, c[0x0][0x17c], RZ, 0x33, !PT ;  /* 0x00005f00ff0c7a12 */ /* 0x000fe200078e33ff */
[--C-:B------:R-:W-:Y:S01]  /*0cb0*/  @!P4 IMAD.IADD R9, R9, 0x1, -R22.reuse ;  /* 0x000000010909c824 */ /* 0x100fe200078e0a16 */
[----:B------:R-:W-:Y:S01]  /*0cc0*/  ISETP.GT.U32.AND P5, PT, R31, R36, PT ;  /* 0x000000241f00720c */ /* 0x000fe20003fa4070 */
[--C-:B------:R-:W-:Y:S01]  /*0cd0*/  @!P3 IMAD.IADD R18, R18, 0x1, -R22.reuse ;  /* 0x000000011212b824 */ /* 0x100fe200078e0a16 */
[C---:B------:R-:W-:Y:S01]  /*0ce0*/  ISETP.GT.U32.AND P4, PT, R22.reuse, R19, PT ;  /* 0x000000131600720c */ /* 0x040fe20003f84070 */
[--C-:B------:R-:W-:Y:S01]  /*0cf0*/  @!P2 IMAD.IADD R17, R17, 0x1, -R22.reuse ;  /* 0x000000011111a824 */ /* 0x100fe200078e0a16 */
[----:B------:R-:W-:Y:S01]  /*0d00*/  ISETP.GT.U32.AND P2, PT, R22, R15, PT ;  /* 0x0000000f1600720c */ /* 0x000fe20003f44070 */
[--C-:B------:R-:W-:Y:S01]  /*0d10*/  @!P1 IMAD.IADD R14, R14, 0x1, -R22.reuse ;  /* 0x000000010e0e9824 */ /* 0x100fe200078e0a16 */
[C---:B------:R-:W-:Y:S01]  /*0d20*/  ISETP.GT.U32.AND P1, PT, R22.reuse, R18, PT ;  /* 0x000000121600720c */ /* 0x040fe20003f24070 */
[--C-:B------:R-:W-:Y:S01]  /*0d30*/  @!P0 IMAD.IADD R13, R13, 0x1, -R22.reuse ;  /* 0x000000010d0d8824 */ /* 0x100fe200078e0a16 */
[----:B------:R-:W-:Y:S01]  /*0d40*/  ISETP.GT.U32.AND P0, PT, R22, R17, PT ;  /* 0x000000111600720c */ /* 0x000fe20003f04070 */
[----:B------:R-:W-:Y:S01]  /*0d50*/  IMAD.IADD R2, R20, 0x1, R23 ;  /* 0x0000000114027824 */ /* 0x000fe200078e0217 */
[----:B------:R-:W-:Y:S01]  /*0d60*/  ISETP.GT.U32.AND P6, PT, R22, R9, PT ;  /* 0x000000091600720c */ /* 0x000fe20003fc4070 */
[----:B------:R-:W-:Y:S01]  /*0d70*/  IMAD.MOV.U32 R23, RZ, RZ, c[0x0][0x18c] ;  /* 0x00006300ff177624 */ /* 0x000fe200078e00ff */
[----:B------:R-:W-:Y:S01]  /*0d80*/  ISETP.GE.AND P3, PT, R0, RZ, PT ;  /* 0x000000ff0000720c */ /* 0x000fe20003f66270 */
[----:B------:R-:W-:Y:S01]  /*0d90*/  @!P5 IMAD.IADD R36, R36, 0x1, -R31 ;  /* 0x000000012424d824 */ /* 0x000fe200078e0a1f */
[----:B------:R-:W-:Y:S01]  /*0da0*/  ISETP.GT.U32.AND P5, PT, R22, R16, PT ;  /* 0x000000101600720c */ /* 0x000fe20003fa4070 */
[--C-:B------:R-:W-:Y:S01]  /*0db0*/  @!P4 IMAD.IADD R19, R19, 0x1, -R22.reuse ;  /* 0x000000011313c824 */ /* 0x100fe200078e0a16 */
[----:B------:R-:W-:Y:S01]  /*0dc0*/  ISETP.GE.AND P4, PT, R26, RZ, PT ;  /* 0x000000ff1a00720c */ /* 0x000fe20003f86270 */
[--C-:B------:R-:W-:Y:S01]  /*0dd0*/  @!P2 IMAD.IADD R15, R15, 0x1, -R22.reuse ;  /* 0x000000010f0fa824 */ /* 0x100fe200078e0a16 */
[----:B------:R-:W-:Y:S01]  /*0de0*/  LOP3.LUT R20, R70, 0x70, RZ, 0xfc, !PT ;  /* 0x0000007046147812 */ /* 0x000fe200078efcff */
[--C-:B------:R-:W-:Y:S01]  /*0df0*/  @!P1 IMAD.IADD R18, R18, 0x1, -R22.reuse ;  /* 0x0000000112129824 */ /* 0x100fe200078e0a16 */
[----:B------:R-:W-:Y:S01]  /*0e00*/  ISETP.GE.AND P1, PT, R33, RZ, PT ;  /* 0x000000ff2100720c */ /* 0x000fe20003f26270 */
[--C-:B------:R-:W-:Y:S01]  /*0e10*/  @!P0 IMAD.IADD R17, R17, 0x1, -R22.reuse ;  /* 0x0000000111118824 */ /* 0x100fe200078e0a16 */
[----:B------:R-:W-:Y:S01]  /*0e20*/  ISETP.GT.U32.AND P2, PT, R22, R19, PT ;  /* 0x000000131600720c */ /* 0x000fe20003f44070 */
[--C-:B------:R-:W-:Y:S01]  /*0e30*/  @!P6 IMAD.IADD R9, R9, 0x1, -R22.reuse ;  /* 0x000000010909e824 */ /* 0x100fe200078e0a16 */
[----:B------:R-:W-:Y:S01]  /*0e40*/  ISETP.GE.AND P0, PT, R32, RZ, PT ;  /* 0x000000ff2000720c */ /* 0x000fe20003f06270 */
[----:B------:R-:W-:Y:S01]  /*0e50*/  IMAD.SHL.U32 R23, R23, 0x80, RZ ;  /* 0x0000008017177824 */ /* 0x000fe200078e00ff */
[----:B------:R-:W-:Y:S01]  /*0e60*/  ISETP.GE.AND P6, PT, R28, RZ, PT ;  /* 0x000000ff1c00720c */ /* 0x000fe20003fc6270 */
[----:B------:R-:W-:Y:S01]  /*0e70*/  IMAD.MOV.U32 R11, RZ, RZ, R9 ;  /* 0x000000ffff0b7224 */ /* 0x000fe200078e0009 */
[----:B------:R-:W-:Y:S01]  /*0e80*/  LOP3.LUT R65, R2, 0x40, RZ, 0x3c, !PT ;  /* 0x0000004002417812 */ /* 0x000fe200078e3cff */
[----:B------:R-:W-:Y:S01]  /*0e90*/  @!P4 IMAD.MOV R13, RZ, RZ, -R13 ;  /* 0x000000ffff0dc224 */ /* 0x000fe200078e0a0d */
[----:B------:R-:W-:Y:S01]  /*0ea0*/  ISETP.GT.U32.AND P4, PT, R31, R36, PT ;  /* 0x000000241f00720c */ /* 0x000fe20003f84070 */
[--C-:B------:R-:W-:Y:S01]  /*0eb0*/  @!P5 IMAD.IADD R16, R16, 0x1, -R22.reuse ;  /* 0x000000011010d824 */ /* 0x100fe200078e0a16 */
[----:B------:R-:W-:Y:S01]  /*0ec0*/  ISETP.GE.AND P5, PT, R30, RZ, PT ;  /* 0x000000ff1e00720c */ /* 0x000fe20003fa6270 */
[----:B------:R-:W-:Y:S01]  /*0ed0*/  @!P1 IMAD.MOV R17, RZ, RZ, -R17 ;  /* 0x000000ffff119224 */ /* 0x000fe200078e0a11 */
[----:B------:R-:W-:Y:S01]  /*0ee0*/  ISETP.GE.AND P1, PT, R6, RZ, PT ;  /* 0x000000ff0600720c */ /* 0x000fe20003f26270 */
[----:B------:R-:W-:Y:S01]  /*0ef0*/  @!P3 IMAD.MOV R11, RZ, RZ, -R11 ;  /* 0x000000ffff0bb224 */ /* 0x000fe200078e0a0b */
[----:B------:R-:W-:Y:S01]  /*0f00*/  ISETP.GE.AND P3, PT, R24, RZ, PT ;  /* 0x000000ff1800720c */ /* 0x000fe20003f66270 */
[----:B------:R-:W-:Y:S01]  /*0f10*/  @!P2 IMAD.IADD R19, R19, 0x1, -R22 ;  /* 0x000000011313a824 */ /* 0x000fe200078e0a16 */
[----:B------:R-:W-:Y:S01]  /*0f20*/  ISETP.GE.AND P2, PT, R34, RZ, PT ;  /* 0x000000ff2200720c */ /* 0x000fe20003f46270 */
[----:B------:R-:W-:Y:S01]  /*0f30*/  @!P0 IMAD.MOV R16, RZ, RZ, -R16 ;  /* 0x000000ffff108224 */ /* 0x000fe200078e0a10 */
[----:B------:R-:W-:Y:S01]  /*0f40*/  ISETP.NE.AND P0, PT, RZ, c[0x0][0x178], PT ;  /* 0x00005e00ff007a0c */ /* 0x000fe20003f05270 */
[----:B------:R-:W-:-:S02]  /*0f50*/  @!P6 IMAD.MOV R14, RZ, RZ, -R14 ;  /* 0x000000ffff0ee224 */ /* 0x000fc400078e0a0e */
[----:B------:R-:W-:Y:S01]  /*0f60*/  @!P4 IMAD.IADD R36, R36, 0x1, -R31 ;  /* 0x000000012424c824 */ /* 0x000fe200078e0a1f */
[----:B------:R-:W-:Y:S01]  /*0f70*/  ISETP.NE.AND P4, PT, RZ, c[0x0][0x17c], PT ;  /* 0x00005f00ff007a0c */ /* 0x000fe20003f85270 */
[----:B------:R-:W-:Y:S02]  /*0f80*/  @!P5 IMAD.MOV R15, RZ, RZ, -R15 ;  /* 0x000000ffff0fd224 */ /* 0x000fe400078e0a0f */
[----:B------:R-:W-:Y:S01]  /*0f90*/  @!P1 IMAD.MOV R36, RZ, RZ, -R36 ;  /* 0x000000ffff249224 */ /* 0x000fe200078e0a24 */
[C---:B------:R-:W-:Y:S01]  /*0fa0*/  SEL R28, R12.reuse, R11, !P4 ;  /* 0x0000000b0c1c7207 */ /* 0x040fe20006000000 */
[----:B------:R-:W-:Y:S01]  /*0fb0*/  @!P3 IMAD.MOV R19, RZ, RZ, -R19 ;  /* 0x000000ffff13b224 */ /* 0x000fe200078e0a13 */
[C---:B------:R-:W-:Y:S01]  /*0fc0*/  SEL R29, R12.reuse, R13, !P4 ;  /* 0x0000000d0c1d7207 */ /* 0x040fe20006000000 */
[----:B------:R-:W-:Y:S01]  /*0fd0*/  @!P2 IMAD.MOV R18, RZ, RZ, -R18 ;  /* 0x000000ffff12a224 */ /* 0x000fe200078e0a12 */
[----:B------:R-:W-:Y:S01]  /*0fe0*/  SEL R30, R12, R14, !P4 ;  /* 0x0000000e0c1e7207 */ /* 0x000fe20006000000 */
[----:B------:R-:W-:Y:S01]  /*0ff0*/  IMAD.SHL.U32 R9, R10, 0x20, RZ ;  /* 0x000000200a097824 */ /* 0x000fe200078e00ff */
[----:B------:R-:W-:Y:S01]  /*1000*/  @!P0 LOP3.LUT R36, RZ, c[0x0][0x178], RZ, 0x33, !PT ;  /* 0x00005e00ff248a12 */ /* 0x000fe200078e33ff */
[----:B------:R-:W-:Y:S01]  /*1010*/  IMAD R28, R28, c[0x0][0x190], RZ ;  /* 0x000064001c1c7a24 */ /* 0x000fe200078e02ff */
[C---:B------:R-:W-:Y:S01]  /*1020*/  SEL R31, R12.reuse, R15, !P4 ;  /* 0x0000000f0c1f7207 */ /* 0x040fe20006000000 */
[----:B------:R-:W-:Y:S01]  /*1030*/  IMAD R29, R29, c[0x0][0x190], RZ ;  /* 0x000064001d1d7a24 */ /* 0x000fe200078e02ff */
[----:B------:R-:W-:Y:S01]  /*1040*/  SEL R32, R12, R16, !P4 ;  /* 0x000000100c207207 */ /* 0x000fe20006000000 */
[----:B------:R-:W-:Y:S01]  /*1050*/  IMAD R36, R36, c[0x0][0x184], RZ ;  /* 0x0000610024247a24 */ /* 0x000fe200078e02ff */
[----:B------:R-:W-:Y:S01]  /*1060*/  SEL R33, R12, R17, !P4 ;  /* 0x000000110c217207 */ /* 0x000fe20006000000 */
[----:B------:R-:W-:Y:S01]  /*1070*/  IMAD R30, R30, c[0x0][0x190], RZ ;  /* 0x000064001e1e7a24 */ /* 0x000fe200078e02ff */
[C---:B------:R-:W-:Y:S01]  /*1080*/  SEL R34, R12.reuse, R18, !P4 ;  /* 0x000000120c227207 */ /* 0x040fe20006000000 */
[----:B------:R-:W-:Y:S01]  /*1090*/  IMAD R31, R31, c[0x0][0x190], RZ ;  /* 0x000064001f1f7a24 */ /* 0x000fe200078e02ff */
[----:B------:R-:W-:Y:S01]  /*10a0*/  SEL R35, R12, R19, !P4 ;  /* 0x000000130c237207 */ /* 0x000fe20006000000 */
[----:B------:R-:W-:Y:S01]  /*10b0*/  IMAD R32, R32, c[0x0][0x190], RZ ;  /* 0x0000640020207a24 */ /* 0x000fe200078e02ff */
[----:B------:R-:W-:Y:S01]  /*10c0*/  LOP3.LUT R0, R9, 0x200, RZ, 0xc0, !PT ;  /* 0x0000020009007812 */ /* 0x000fe200078ec0ff */
[----:B------:R-:W-:Y:S01]  /*10d0*/  IMAD R33, R33, c[0x0][0x190], RZ ;  /* 0x0000640021217a24 */ /* 0x000fe200078e02ff */
[----:B------:R-:W-:Y:S01]  /*10e0*/  LEA R88, P6, R36, c[0x0][0x160], 0x1 ;  /* 0x0000580024587a11 */ /* 0x000fe200078c08ff */
[----:B------:R-:W-:Y:S01]  /*10f0*/  IMAD R34, R34, c[0x0][0x190], RZ ;  /* 0x0000640022227a24 */ /* 0x000fe200078e02ff */
[----:B------:R-:W-:Y:S01]  /*1100*/  LEA R86, P0, R28, c[0x0][0x168], 0x1 ;  /* 0x00005a001c567a11 */ /* 0x000fe200078008ff */
[----:B------:R-:W-:Y:S01]  /*1110*/  IMAD R35, R35, c[0x0][0x190], RZ ;  /* 0x0000640023237a24 */ /* 0x000fe200078e02ff */
[----:B------:R-:W-:Y:S01]  /*1120*/  LOP3.LUT R11, R70, 0x28, RZ, 0xfc, !PT ;  /* 0x00000028460b7812 */ /* 0x000fe200078efcff */
[----:B------:R-:W-:Y:S01]  /*1130*/  IMAD.IADD R0, R0, 0x1, R21 ;  /* 0x0000000100007824 */ /* 0x000fe200078e0215 */
[----:B------:R-:W-:Y:S01]  /*1140*/  LOP3.LUT R12, R70, 0x30, RZ, 0xfc, !PT ;  /* 0x00000030460c7812 */ /* 0x000fe200078efcff */
[----:B------:R-:W-:Y:S01]  /*1150*/  IMAD.MOV.U32 R24, RZ, RZ, c[0x0][0x188] ;  /* 0x00006200ff187624 */ /* 0x000fe200078e00ff */
[----:B------:R-:W-:Y:S01]  /*1160*/  LEA.HI R13, R10, 0x38, RZ, 0x1b ;  /* 0x000000380a0d7811 */ /* 0x000fe200078fd8ff */
[C---:B------:R-:W-:Y:S01]  /*1170*/  IMAD R22, R70.reuse, c[0x0][0x188], RZ ;  /* 0x0000620046167a24 */ /* 0x040fe200078e02ff */
[----:B------:R-:W-:Y:S01]  /*1180*/  LOP3.LUT R14, R70, 0x40, RZ, 0xfc, !PT ;  /* 0x00000040460e7812 */ /* 0x000fe200078efcff */
[----:B------:R-:W-:Y:S01]  /*1190*/  IMAD.SHL.U32 R24, R24, 0x80, RZ ;  /* 0x0000008018187824 */ /* 0x000fe200078e00ff */
[----:B------:R-:W-:Y:S01]  /*11a0*/  LOP3.LUT R15, R70, 0x48, RZ, 0xfc, !PT ;  /* 0x00000048460f7812 */ /* 0x000fe200078efcff */
[----:B------:R-:W-:Y:S01]  /*11b0*/  IMAD R25, R4, c[0x0][0x18c], RZ ;  /* 0x0000630004197a24 */ /* 0x000fe200078e02ff */
[----:B------:R-:W-:Y:S01]  /*11c0*/  LOP3.LUT R16, R70, 0x50, RZ, 0xfc, !PT ;  /* 0x0000005046107812 */ /* 0x000fe200078efcff */
[----:B------:R-:W-:Y:S01]  /*11d0*/  IMAD R48, R13, c[0x0][0x188], RZ ;  /* 0x000062000d307a24 */ /* 0x000fe200078e02ff */
[----:B------:R-:W-:Y:S01]  /*11e0*/  LEA.HI R17, R10, 0x58, RZ, 0x1b ;  /* 0x000000580a117811 */ /* 0x000fe200078fd8ff */
[----:B------:R-:W-:Y:S01]  /*11f0*/  IMAD R49, R67, c[0x0][0x188], RZ ;  /* 0x0000620043317a24 */ /* 0x000fe200078e02ff */
[----:B------:R-:W-:Y:S01]  /*1200*/  LOP3.LUT R18, R70, 0x60, RZ, 0xfc, !PT ;  /* 0x0000006046127812 */ /* 0x000fe200078efcff */
[----:B------:R-:W-:Y:S01]  /*1210*/  IMAD R50, R20, c[0x0][0x188], RZ ;  /* 0x0000620014327a24 */ /* 0x000fe200078e02ff */
[----:B------:R-:W-:Y:S01]  /*1220*/  LOP3.LUT R19, R70, 0x68, RZ, 0xfc, !PT ;  /* 0x0000006846137812 */ /* 0x000fe200078efcff */
[----:B------:R-:W-:Y:S01]  /*1230*/  IMAD R27, R17, c[0x0][0x188], RZ ;  /* 0x00006200111b7a24 */ /* 0x000fe200078e02ff */
[----:B------:R-:W-:Y:S01]  /*1240*/  LEA.HI R21, R10, 0x78, RZ, 0x1b ;  /* 0x000000780a157811 */ /* 0x000fe200078fd8ff */
[----:B------:R-:W-:Y:S01]  /*1250*/  IMAD R52, R18, c[0x0][0x188], RZ ;  /* 0x0000620012347a24 */ /* 0x000fe200078e02ff */
[----:B------:R-:W-:Y:S01]  /*1260*/  LEA.HI.X.SX32 R89, R36, c[0x0][0x164], 0x1, P6 ;  /* 0x0000590024597a11 */ /* 0x000fe200030f0eff */
[----:B------:R-:W-:Y:S01]  /*1270*/  IMAD R51, R19, c[0x0][0x188], RZ ;  /* 0x0000620013337a24 */ /* 0x000fe200078e02ff */
[----:B------:R-:W-:Y:S01]  /*1280*/  LEA.HI.X.SX32 R87, R28, c[0x0][0x16c], 0x1, P0 ;  /* 0x00005b001c577a11 */ /* 0x000fe200000f0eff */
[----:B------:R-:W-:Y:S01]  /*1290*/  IMAD R26, R21, c[0x0][0x188], RZ ;  /* 0x00006200151a7a24 */ /* 0x000fe200078e02ff */
[----:B------:R-:W-:Y:S01]  /*12a0*/  LEA R84, P1, R29, c[0x0][0x168], 0x1 ;  /* 0x00005a001d547a11 */ /* 0x000fe200078208ff */
        /* <DEDUP_REMOVED lines=13> */
[----:B------:R-:W-:Y:S01]  /*1380*/  LEA.HI.X.SX32 R85, R29, c[0x0][0x16c], 0x1, P1 ;  /* 0x00005b001d557a11 */ /* 0x000fe200008f0eff */
[----:B------:R-:W-:Y:S01]  /*1390*/  IMAD R60, R69, c[0x0][0x188], RZ ;  /* 0x00006200453c7a24 */ /* 0x000fe200078e02ff */
[----:B------:R-:W-:-:S02]  /*13a0*/  LEA.HI.X.SX32 R83, R30, c[0x0][0x16c], 0x1, P2 ;  /* 0x00005b001e537a11 */ /* 0x000fc400010f0eff */
[----:B------:R-:W-:Y:S02]  /*13b0*/  LEA.HI.X.SX32 R81, R31, c[0x0][0x16c], 0x1, P3 ;  /* 0x00005b001f517a11 */ /* 0x000fe400018f0eff */
[----:B------:R-:W-:Y:S02]  /*13c0*/  LEA.HI.X.SX32 R79, R32, c[0x0][0x16c], 0x1, P4 ;  /* 0x00005b00204f7a11 */ /* 0x000fe400020f0eff */
[----:B------:R-:W-:Y:S02]  /*13d0*/  LEA.HI.X.SX32 R77, R33, c[0x0][0x16c], 0x1, P5 ;  /* 0x00005b00214d7a11 */ /* 0x000fe400028f0eff */
[----:B------:R-:W-:Y:S02]  /*13e0*/  LEA.HI.X.SX32 R75, R34, c[0x0][0x16c], 0x1, P6 ;  /* 0x00005b00224b7a11 */ /* 0x000fe400030f0eff */
[----:B------:R-:W-:Y:S02]  /*13f0*/  LEA.HI.X.SX32 R73, R35, c[0x0][0x16c], 0x1, P0 ;  /* 0x00005b0023497a11 */ /* 0x000fe400000f0eff */
.L_x_1:
[----:B------:R-:W-:Y:S01]  /*1400*/  ISETP.GE.AND P0, PT, R70, UR4, PT ;  /* 0x0000000446007c0c */ /* 0x000fe2000bf06270 */
[----:B------:R-:W-:Y:S01]  /*1410*/  IMAD.WIDE R28, R22, 0x2, R88 ;  /* 0x00000002161c7825 */ /* 0x000fe200078e0258 */
[----:B------:R-:W-:-:S02]  /*1420*/  PRMT R104, RZ, 0x7610, R104 ;  /* 0x00007610ff687816 */ /* 0x000fc40000000068 */
[----:B------:R-:W-:Y:S01]  /*1430*/  PRMT R112, RZ, 0x7610, R112 ;  /* 0x00007610ff707816 */ /* 0x000fe20000000070 */
[----:B------:R-:W-:Y:S01]  /*1440*/  IMAD.WIDE R30, R60, 0x2, R88 ;  /* 0x000000023c1e7825 */ /* 0x000fe200078e0258 */
[----:B------:R-:W-:Y:S02]  /*1450*/  ISETP.GE.AND P1, PT, R69, UR4, PT ;  /* 0x0000000445007c0c */ /* 0x000fe4000bf26270 */
[----:B------:R-:W-:Y:S01]  /*1460*/  PRMT R106, RZ, 0x7610, R106 ;  /* 0x00007610ff6a7816 */ /* 0x000fe2000000006a */
[--C-:B------:R-:W-:Y:S01]  /*1470*/  IMAD.WIDE R32, R59, 0x2, R88.reuse ;  /* 0x000000023b207825 */ /* 0x100fe200078e0258 */
[----:B------:R-:W-:Y:S02]  /*1480*/  ISETP.GE.AND P3, PT, R67, UR4, PT ;  /* 0x0000000443007c0c */ /* 0x000fe4000bf66270 */
[----:B------:R-:W-:Y:S01]  /*1490*/  ISETP.GE.AND P2, PT, R68, UR4, PT ;  /* 0x0000000444007c0c */ /* 0x000fe2000bf46270 */
[----:B------:R0:W2:Y:S01]  /*14a0*/  @!P0 LDG.E.U16 R104, [R28.64] ;  /* 0x000000061c688981 */ /* 0x0000a2000c1e1500 */
[----:B------:R-:W-:Y:S01]  /*14b0*/  ISETP.GE.AND P0, PT, R66, UR4, PT ;  /* 0x0000000442007c0c */ /* 0x000fe2000bf06270 */
[----:B------:R-:W-:Y:S01]  /*14c0*/  IMAD.WIDE R36, R58, 0x2, R88 ;  /* 0x000000023a247825 */ /* 0x000fe200078e0258 */
[----:B------:R-:W-:-:S02]  /*14d0*/  PRMT R96, RZ, 0x7610, R96 ;  /* 0x00007610ff607816 */ /* 0x000fc40000000060 */
[----:B------:R-:W-:Y:S01]  /*14e0*/  PRMT R108, RZ, 0x7610, R108 ;  /* 0x00007610ff6c7816 */ /* 0x000fe2000000006c */
[----:B------:R1:W3:Y:S01]  /*14f0*/  @!P1 LDG.E.U16 R106, [R30.64] ;  /* 0x000000061e6a9981 */ /* 0x0002e2000c1e1500 */
[----:B------:R-:W-:Y:S01]  /*1500*/  PRMT R110, RZ, 0x7610, R110 ;  /* 0x00007610ff6e7816 */ /* 0x000fe2000000006e */
[----:B------:R-:W-:Y:S01]  /*1510*/  IMAD.WIDE R34, R49, 0x2, R88 ;  /* 0x0000000231227825 */ /* 0x000fe200078e0258 */
[----:B------:R-:W-:-:S03]  /*1520*/  PRMT R102, RZ, 0x7610, R102 ;  /* 0x00007610ff667816 */ /* 0x000fc60000000066 */
[----:B0-----:R-:W-:Y:S01]  /*1530*/  IMAD.WIDE R28, R57, 0x2, R88 ;  /* 0x00000002391c7825 */ /* 0x001fe200078e0258 */
[----:B------:R-:W-:Y:S01]  /*1540*/  PRMT R42, RZ, 0x7610, R42 ;  /* 0x00007610ff2a7816 */ /* 0x000fe2000000002a */
[----:B------:R0:W4:Y:S01]  /*1550*/  @!P0 LDG.E.U16 R112, [R36.64] ;  /* 0x0000000624708981 */ /* 0x000122000c1e1500 */
[----:B------:R-:W-:Y:S01]  /*1560*/  ISETP.GE.AND P0, PT, R12, UR4, PT ;  /* 0x000000040c007c0c */ /* 0x000fe2000bf06270 */
[----:B-1----:R-:W-:Y:S01]  /*1570*/  IMAD.WIDE R30, R56, 0x2, R88 ;  /* 0x00000002381e7825 */ /* 0x002fe200078e0258 */
[----:B------:R-:W-:Y:S01]  /*1580*/  ISETP.GE.AND P1, PT, R11, UR4, PT ;  /* 0x000000040b007c0c */ /* 0x000fe2000bf26270 */
[----:B------:R1:W5:Y:S01]  /*1590*/  @!P3 LDG.E.U16 R110, [R34.64] ;  /* 0x00000006226eb981 */ /* 0x000362000c1e1500 */
[----:B------:R-:W-:-:S03]  /*15a0*/  PRMT R92, RZ, 0x7610, R92 ;  /* 0x00007610ff5c7816 */ /* 0x000fc6000000005c */
[----:B------:R0:W4:Y:S06]  /*15b0*/  @!P2 LDG.E.U16 R108, [R32.64] ;  /* 0x00000006206ca981 */ /* 0x00012c000c1e1500 */
[----:B------:R0:W4:Y:S01]  /*15c0*/  @!P0 LDG.E.U16 R96, [R30.64] ;  /* 0x000000061e608981 */ /* 0x000122000c1e1500 */
[----:B------:R-:W-:Y:S01]  /*15d0*/  ISETP.GE.AND P0, PT, R14, UR4, PT ;  /* 0x000000040e007c0c */ /* 0x000fe2000bf06270 */
[--C-:B-1----:R-:W-:Y:S02]  /*15e0*/  IMAD.WIDE R34, R55, 0x2, R88.reuse ;  /* 0x0000000237227825 */ /* 0x102fe400078e0258 */
[----:B------:R1:W5:Y:S01]  /*15f0*/  @!P1 LDG.E.U16 R102, [R28.64] ;  /* 0x000000061c669981 */ /* 0x000362000c1e1500 */
[----:B------:R-:W-:Y:S01]  /*1600*/  ISETP.GE.AND P1, PT, R13, UR4, PT ;  /* 0x000000040d007c0c */ /* 0x000fe2000bf26270 */
[----:B0-----:R-:W-:-:S08]  /*1610*/  IMAD.WIDE R32, R48, 0x2, R88 ;  /* 0x0000000230207825 */ /* 0x001fd000078e0258 */
[----:B------:R0:W5:Y:S01]  /*1620*/  @!P0 LDG.E.U16 R42, [R34.64] ;  /* 0x00000006222a8981 */ /* 0x000162000c1e1500 */
[----:B------:R-:W-:Y:S01]  /*1630*/  ISETP.GE.AND P0, PT, R16, UR4, PT ;  /* 0x0000000410007c0c */ /* 0x000fe2000bf06270 */
[----:B------:R-:W-:Y:S01]  /*1640*/  IMAD.WIDE R30, R53, 0x2, R88 ;  /* 0x00000002351e7825 */ /* 0x000fe200078e0258 */
[----:B------:R-:W-:Y:S01]  /*1650*/  PRMT R36, RZ, 0x7610, R36 ;  /* 0x00007610ff247816 */ /* 0x000fe20000000024 */
[----:B------:R0:W5:Y:S01]  /*1660*/  @!P1 LDG.E.U16 R92, [R32.64] ;  /* 0x00000006205c9981 */ /* 0x000162000c1e1500 */
[----:B------:R-:W-:Y:S01]  /*1670*/  ISETP.GE.AND P1, PT, R15, UR4, PT ;  /* 0x000000040f007c0c */ /* 0x000fe2000bf26270 */
[----:B-1----:R-:W-:Y:S01]  /*1680*/  IMAD.WIDE R28, R54, 0x2, R88 ;  /* 0x00000002361c7825 */ /* 0x002fe200078e0258 */
[----:B------:R-:W-:-:S07]  /*1690*/  PRMT R38, RZ, 0x7610, R38 ;  /* 0x00007610ff267816 */ /* 0x000fce0000000026 */
[----:B------:R1:W5:Y:S01]  /*16a0*/  @!P0 LDG.E.U16 R36, [R30.64] ;  /* 0x000000061e248981 */ /* 0x000362000c1e1500 */
[----:B------:R-:W-:Y:S02]  /*16b0*/  ISETP.GE.AND P0, PT, R18, UR4, PT ;  /* 0x0000000412007c0c */ /* 0x000fe4000bf06270 */
[----:B------:R-:W-:Y:S01]  /*16c0*/  PRMT R90, RZ, 0x7610, R90 ;  /* 0x00007610ff5a7816 */ /* 0x000fe2000000005a */
[----:B------:R0:W5:Y:S01]  /*16d0*/  @!P1 LDG.E.U16 R38, [R28.64] ;  /* 0x000000061c269981 */ /* 0x000162000c1e1500 */
[----:B------:R-:W-:Y:S01]  /*16e0*/  ISETP.GE.AND P1, PT, R17, UR4, PT ;  /* 0x0000000411007c0c */ /* 0x000fe2000bf26270 */
[----:B0-----:R-:W-:-:S08]  /*16f0*/  IMAD.WIDE R28, R52, 0x2, R88 ;  /* 0x00000002341c7825 */ /* 0x001fd000078e0258 */
[----:B------:R0:W5:Y:S01]  /*1700*/  @!P0 LDG.E.U16 R90, [R28.64] ;  /* 0x000000061c5a8981 */ /* 0x000162000c1e1500 */
[----:B------:R-:W-:Y:S01]  /*1710*/  ISETP.GE.AND P0, PT, R20, UR4, PT ;  /* 0x0000000414007c0c */ /* 0x000fe2000bf06270 */
[----:B------:R-:W-:Y:S01]  /*1720*/  IMAD.WIDE R32, R27, 0x2, R88 ;  /* 0x000000021b207825 */ /* 0x000fe200078e0258 */
[----:B------:R-:W-:Y:S02]  /*1730*/  PRMT R40, RZ, 0x7610, R40 ;  /* 0x00007610ff287816 */ /* 0x000fe40000000028 */
[----:B------:R-:W-:Y:S01]  /*1740*/  PRMT R98, RZ, 0x7610, R98 ;  /* 0x00007610ff627816 */ /* 0x000fe20000000062 */
[----:B------:R-:W-:-:S03]  /*1750*/  IMAD.WIDE R34, R50, 0x2, R88 ;  /* 0x0000000232227825 */ /* 0x000fc600078e0258 */
[----:B------:R0:W5:Y:S01]  /*1760*/  @!P1 LDG.E.U16 R40, [R32.64] ;  /* 0x0000000620289981 */ /* 0x000162000c1e1500 */
[----:B------:R-:W-:-:S04]  /*1770*/  ISETP.GE.AND P1, PT, R19, UR4, PT ;  /* 0x0000000413007c0c */ /* 0x000fc8000bf26270 */
[----:B------:R0:W5:Y:S01]  /*1780*/  @!P0 LDG.E.U16 R98, [R34.64] ;  /* 0x0000000622628981 */ /* 0x000162000c1e1500 */
[----:B------:R-:W-:Y:S01]  /*1790*/  ISETP.GE.AND P0, PT, R21, UR4, PT ;  /* 0x0000000415007c0c */ /* 0x000fe2000bf06270 */
[----:B-1----:R-:W-:Y:S01]  /*17a0*/  IMAD.WIDE R30, R51, 0x2, R88 ;  /* 0x00000002331e7825 */ /* 0x002fe200078e0258 */
[----:B------:R-:W-:Y:S02]  /*17b0*/  PRMT R94, RZ, 0x7610, R94 ;  /* 0x00007610ff5e7816 */ /* 0x000fe4000000005e */
[----:B------:R-:W-:Y:S01]  /*17c0*/  PRMT R100, RZ, 0x7610, R100 ;  /* 0x00007610ff647816 */ /* 0x000fe20000000064 */
[----:B0-----:R-:W-:-:S03]  /*17d0*/  IMAD.WIDE R32, R26, 0x2, R88 ;  /* 0x000000021a207825 */ /* 0x001fc600078e0258 */
[----:B------:R0:W5:Y:S05]  /*17e0*/  @!P1 LDG.E.U16 R94, [R30.64] ;  /* 0x000000061e5e9981 */ /* 0x00016a000c1e1500 */
[----:B------:R1:W5:Y:S04]  /*17f0*/  @!P0 LDG.E.U16 R100, [R32.64] ;  /* 0x0000000620648981 */ /* 0x000368000c1e1500 */
[----:B------:R-:W-:Y:S01]  /*1800*/  BAR.SYNC.DEFER_BLOCKING 0x0 ;  /* 0x0000000000007b1d */ /* 0x000fe20000010000 */
[----:B------:R-:W-:Y:S01]  /*1810*/  ISETP.GE.AND P0, PT, R4, UR4, PT ;  /* 0x0000000404007c0c */ /* 0x000fe2000bf06270 */
[----:B0-----:R-:W-:Y:S01]  /*1820*/  IMAD.WIDE R30, R25, 0x2, R72 ;  /* 0x00000002191e7825 */ /* 0x001fe200078e0248 */
[----:B------:R-:W-:-:S02]  /*1830*/  PRMT R34, RZ, 0x7610, R34 ;  /* 0x00007610ff227816 */ /* 0x000fc40000000022 */
[----:B------:R-:W-:Y:S01]  /*1840*/  PRMT R35, RZ, 0x7610, R35 ;  /* 0x00007610ff237816 */ /* 0x000fe20000000023 */
[----:B------:R-:W-:Y:S01]  /*1850*/  IMAD.WIDE R28, R25, 0x2, R74 ;  /* 0x00000002191c7825 */ /* 0x000fe200078e024a */
[----:B------:R-:W-:-:S03]  /*1860*/  PRMT R91, RZ, 0x7610, R91 ;  /* 0x00007610ff5b7816 */ /* 0x000fc6000000005b */
[C---:B-1----:R-:W-:Y:S01]  /*1870*/  IMAD.WIDE R32, R25.reuse, 0x2, R76 ;  /* 0x0000000219207825 */ /* 0x042fe200078e024c */
[----:B------:R-:W-:Y:S02]  /*1880*/  PRMT R93, RZ, 0x7610, R93 ;  /* 0x00007610ff5d7816 */ /* 0x000fe4000000005d */
[----:B------:R-:W-:Y:S01]  /*1890*/  PRMT R95, RZ, 0x7610, R95 ;  /* 0x00007610ff5f7816 */ /* 0x000fe2000000005f */
[----:B------:R0:W5:Y:S04]  /*18a0*/  @!P0 LDG.E.U16 R34, [R30.64] ;  /* 0x000000061e228981 */ /* 0x000168000c1e1500 */
[----:B------:R1:W5:Y:S01]  /*18b0*/  @!P0 LDG.E.U16 R35, [R28.64] ;  /* 0x000000061c238981 */ /* 0x000362000c1e1500 */
[----:B0-----:R-:W-:-:S04]  /*18c0*/  IMAD.WIDE R30, R25, 0x2, R78 ;  /* 0x00000002191e7825 */ /* 0x001fc800078e024e */
[C---:B-1----:R-:W-:Y:S01]  /*18d0*/  IMAD.WIDE R28, R25.reuse, 0x2, R80 ;  /* 0x00000002191c7825 */ /* 0x042fe200078e0250 */
[----:B------:R0:W5:Y:S03]  /*18e0*/  @!P0 LDG.E.U16 R91, [R30.64] ;  /* 0x000000061e5b8981 */ /* 0x000166000c1e1500 */
[----:B0-----:R-:W-:Y:S01]  /*18f0*/  IMAD.WIDE R30, R25, 0x2, R84 ;  /* 0x00000002191e7825 */ /* 0x001fe200078e0254 */
[----:B--2---:R0:W-:Y:S04]  /*1900*/  STS.U16 [R5], R104 ;  /* 0x0000006805007388 */ /* 0x0041e80000000400 */
[----:B---3--:R1:W-:Y:S01]  /*1910*/  STS.U16 [R5+0x200], R106 ;  /* 0x0002006a05007388 */ /* 0x0083e20000000400 */
[----:B0-----:R-:W-:-:S02]  /*1920*/  PRMT R104, RZ, 0x7610, R104 ;  /* 0x00007610ff687816 */ /* 0x001fc40000000068 */
[----:B-1----:R-:W-:-:S04]  /*1930*/  PRMT R106, RZ, 0x7610, R106 ;  /* 0x00007610ff6a7816 */ /* 0x002fc8000000006a */
[----:B------:R0:W2:Y:S04]  /*1940*/  @!P0 LDG.E.U16 R104, [R32.64] ;  /* 0x0000000620688981 */ /* 0x0000a8000c1e1500 */
[----:B------:R1:W3:Y:S01]  /*1950*/  @!P0 LDG.E.U16 R106, [R28.64] ;  /* 0x000000061c6a8981 */ /* 0x0002e2000c1e1500 */
[----:B0-----:R-:W-:-:S03]  /*1960*/  IMAD.WIDE R32, R25, 0x2, R82 ;  /* 0x0000000219207825 */ /* 0x001fc600078e0252 */
[----:B----4-:R0:W-:Y:S01]  /*1970*/  STS.U16 [R5+0xc00], R96 ;  /* 0x000c006005007388 */ /* 0x0101e20000000400 */
[----:B-1----:R-:W-:-:S03]  /*1980*/  IMAD.WIDE R28, R25, 0x2, R86 ;  /* 0x00000002191c7825 */ /* 0x002fc600078e0256 */
[----:B------:R-:W4:Y:S04]  /*1990*/  @!P0 LDG.E.U16 R93, [R32.64] ;  /* 0x00000006205d8981 */ /* 0x000f28000c1e1500 */
[----:B------:R-:W2:Y:S01]  /*19a0*/  @!P0 LDG.E.U16 R95, [R28.64] ;  /* 0x000000061c5f8981 */ /* 0x000ea2000c1e1500 */
[----:B0-----:R-:W-:-:S06]  /*19b0*/  PRMT R96, RZ, 0x7610, R96 ;  /* 0x00007610ff607816 */ /* 0x001fcc0000000060 */
[----:B------:R-:W2:Y:S04]  /*19c0*/  @!P0 LDG.E.U16 R96, [R30.64] ;  /* 0x000000061e608981 */ /* 0x000ea8000c1e1500 */
[----:B------:R-:W-:Y:S04]  /*19d0*/  STS.U16 [R5+0x400], R108 ;  /* 0x0004006c05007388 */ /* 0x000fe80000000400 */
[----:B-----5:R-:W-:Y:S04]  /*19e0*/  STS.U16 [R5+0x600], R110 ;  /* 0x0006006e05007388 */ /* 0x020fe80000000400 */
[----:B------:R-:W-:Y:S04]  /*19f0*/  STS.U16 [R5+0x800], R112 ;  /* 0x0008007005007388 */ /* 0x000fe80000000400 */
        /* <DEDUP_REMOVED lines=11> */
[----:B---3--:R-:W-:Y:S04]  /*1ab0*/  STS.U16 [R3+0x2800], R106 ;  /* 0x0028006a03007388 */ /* 0x008fe80000000400 */
[----:B------:R-:W-:Y:S04]  /*1ac0*/  STS.U16 [R62+0x2200], R35 ;  /* 0x002200233e007388 */ /* 0x000fe80000000400 */
[----:B----4-:R-:W-:Y:S04]  /*1ad0*/  STS.U16 [R62+0x2a00], R93 ;  /* 0x002a005d3e007388 */ /* 0x010fe80000000400 */
[----:B--2---:R-:W-:Y:S04]  /*1ae0*/  STS.U16 [R63+0x2400], R104 ;  /* 0x002400683f007388 */ /* 0x004fe80000000400 */
[----:B------:R-:W-:Y:S04]  /*1af0*/  STS.U16 [R63+0x2c00], R96 ;  /* 0x002c00603f007388 */ /* 0x000fe80000000400 */
[----:B------:R-:W-:Y:S04]  /*1b00*/  STS.U16 [R64+0x2600], R91 ;  /* 0x0026005b40007388 */ /* 0x000fe80000000400 */
[----:B------:R-:W-:Y:S04]  /*1b10*/  STS.U16 [R64+0x2e00], R95 ;  /* 0x002e005f40007388 */ /* 0x000fe80000000400 */
[----:B------:R-:W-:Y:S06]  /*1b20*/  BAR.SYNC.DEFER_BLOCKING 0x0 ;  /* 0x0000000000007b1d */ /* 0x000fec0000010000 */
[----:B------:R-:W-:Y:S04]  /*1b30*/  LDSM.16.MT88.4 R28, [R0] ;  /* 0x00000000001c783b */ /* 0x000fe80000004200 */
[----:B------:R-:W0:Y:S04]  /*1b40*/  LDSM.16.M88.4 R36, [R2+0x2000] ;  /* 0x002000000224783b */ /* 0x000e280000000200 */
[----:B------:R-:W1:Y:S04]  /*1b50*/  LDSM.16.MT88.4 R40, [R0+0x400] ;  /* 0x000400000028783b */ /* 0x000e680000004200 */
[----:B------:R-:W-:Y:S01]  /*1b60*/  LDSM.16.M88.4 R32, [R65+0x2000] ;  /* 0x002000004120783b */ /* 0x000fe20000000200 */
[----:B0-----:R-:W-:Y:S03]  /*1b70*/  HMMA.16816.F32.BF16 R44, R28, R36, R44 ;  /* 0x000000241c2c723c */ /* 0x001fe6000004182c */
[----:B------:R-:W0:Y:S11]  /*1b80*/  LDSM.16.MT88.4 R28, [R0+0x800] ;  /* 0x00080000001c783b */ /* 0x000e360000004200 */
[----:B------:R-:W-:Y:S10]  /*1b90*/  @!UPT UIADD3 URZ, URZ, URZ, URZ ;  /* 0x0000003f3f3ff290 */ /* 0x000ff4000fffe03f */
[----:B-1----:R-:W-:Y:S01]  /*1ba0*/  HMMA.16816.F32.BF16 R44, R40, R38, R44 ;  /* 0x00000026282c723c */ /* 0x002fe2000004182c */
[----:B------:R-:W1:Y:S04]  /*1bb0*/  LDSM.16.MT88.4 R36, [R0+0xc00] ;  /* 0x000c00000024783b */ /* 0x000e680000004200 */
[----:B------:R-:W-:Y:S11]  /*1bc0*/  LDSM.16.M88.4 R40, [R2+0x2080] ;  /* 0x002080000228783b */ /* 0x000ff60000000200 */
[----:B------:R-:W-:Y:S08]  /*1bd0*/  @!UPT UIADD3 URZ, URZ, URZ, URZ ;  /* 0x0000003f3f3ff290 */ /* 0x000ff0000fffe03f */
[----:B0-----:R-:W-:Y:S01]  /*1be0*/  HMMA.16816.F32.BF16 R44, R28, R32, R44 ;  /* 0x000000201c2c723c */ /* 0x001fe2000004182c */
[----:B------:R-:W0:Y:S11]  /*1bf0*/  LDSM.16.MT88.4 R28, [R0+0x1000] ;  /* 0x00100000001c783b */ /* 0x000e360000004200 */
[----:B------:R-:W-:Y:S11]  /*1c00*/  @!UPT UIADD3 URZ, URZ, URZ, URZ ;  /* 0x0000003f3f3ff290 */ /* 0x000ff6000fffe03f */
[----:B------:R-:W-:Y:S01]  /*1c10*/  @!UPT UIADD3 URZ, URZ, URZ, URZ ;  /* 0x0000003f3f3ff290 */ /* 0x000fe2000fffe03f */
        /* <DEDUP_REMOVED lines=9> */
[----:B------:R-:W1:Y:S01]  /*1cb0*/  LDSM.16.MT88.4 R32, [R0+0x1c00] ;  /* 0x001c00000020783b */ /* 0x000e620000004200 */
[----:B------:R-:W-:-:S04]  /*1cc0*/  IADD3 R61, R61, -0x1, RZ ;  /* 0xffffffff3d3d7810 */ /* 0x000fc80007ffe0ff */
[----:B------:R-:W-:Y:S11]  /*1cd0*/  ISETP.NE.U32.AND P0, PT, R61, RZ, PT ;  /* 0x000000ff3d00720c */ /* 0x000ff60003f05070 */
[----:B------:R-:W-:Y:S07]  /*1ce0*/  @!UPT UIADD3 URZ, URZ, URZ, URZ ;  /* 0x0000003f3f3ff290 */ /* 0x000fee000fffe03f */
[----:B0-----:R-:W-:Y:S01]  /*1cf0*/  HMMA.16816.F32.BF16 R28, R36, R44, R28 ;  /* 0x0000002c241c723c */ /* 0x001fe2000004181c */
[----:B------:R-:W-:Y:S01]  /*1d00*/  UIADD3 UR4, UR4, -0x80, URZ ;  /* 0xffffff8004047890 */ /* 0x000fe2000fffe03f */
[----:B------:R-:W-:-:S04]  /*1d10*/  IMAD.WIDE R86, R23, 0x2, R86 ;  /* 0x0000000217567825 */ /* 0x000fc800078e0256 */
[----:B------:R-:W-:-:S04]  /*1d20*/  IMAD.WIDE R84, R23, 0x2, R84 ;  /* 0x0000000217547825 */ /* 0x000fc800078e0254 */
[----:B------:R-:W-:-:S04]  /*1d30*/  IMAD.WIDE R82, R23, 0x2, R82 ;  /* 0x0000000217527825 */ /* 0x000fc800078e0252 */
[----:B------:R-:W-:-:S04]  /*1d40*/  IMAD.WIDE R80, R23, 0x2, R80 ;  /* 0x0000000217507825 */ /* 0x000fc800078e0250 */
[----:B------:R-:W-:-:S06]  /*1d50*/  IMAD.WIDE R78, R23, 0x2, R78 ;  /* 0x00000002174e7825 */ /* 0x000fcc00078e024e */
[----:B-1----:R-:W-:Y:S01]  /*1d60*/  HMMA.16816.F32.BF16 R44, R32, R46, R28 ;  /* 0x0000002e202c723c */ /* 0x002fe2000004181c */
[----:B------:R-:W-:-:S04]  /*1d70*/  IMAD.WIDE R76, R23, 0x2, R76 ;  /* 0x00000002174c7825 */ /* 0x000fc800078e024c */
[----:B------:R-:W-:-:S04]  /*1d80*/  IMAD.WIDE R74, R23, 0x2, R74 ;  /* 0x00000002174a7825 */ /* 0x000fc800078e024a */
[----:B------:R-:W-:-:S04]  /*1d90*/  IMAD.WIDE R72, R23, 0x2, R72 ;  /* 0x0000000217487825 */ /* 0x000fc800078e0248 */
[----:B------:R-:W-:Y:S01]  /*1da0*/  IMAD.WIDE R88, R24, 0x2, R88 ;  /* 0x0000000218587825 */ /* 0x000fe200078e0258 */
[----:B------:R-:W-:Y:S05]  /*1db0*/  @P0 BRA `(.L_x_1) ;  /* 0xfffff64000000947 */ /* 0x000fea000383ffff */
[----:B------:R-:W-:-:S05]  /*1dc0*/  NOP ;  /* 0x0000000000007918 */ /* 0x000fca0000000000 */
[----:B------:R-:W-:Y:S02]  /*1dd0*/  F2FP.BF16.PACK_AB R44, R45, R44 ;  /* 0x0000002c2d2c723e */ /* 0x000fe400000010ff */
[----:B------:R-:W-:-:S03]  /*1de0*/  F2FP.BF16.PACK_AB R46, R47, R46 ;  /* 0x0000002e2f2e723e */ /* 0x000fc600000010ff */
.L_x_0:
[----:B------:R-:W-:Y:S01]  /*1df0*/  BAR.SYNC.DEFER_BLOCKING 0x0 ;  /* 0x0000000000007b1d */ /* 0x000fe20000010000 */
[--C-:B------:R-:W-:Y:S02]  /*1e00*/  SHF.R.S32.HI R0, RZ, 0x6, R10.reuse ;  /* 0x00000006ff007819 */ /* 0x100fe4000001140a */
[----:B------:R-:W-:Y:S02]  /*1e10*/  LOP3.LUT R3, R9, 0x60, RZ, 0xc0, !PT ;  /* 0x0000006009037812 */ /* 0x000fe400078ec0ff */
[----:B------:R-:W-:Y:S02]  /*1e20*/  SGXT R0, R0, 0x1 ;  /* 0x000000010000781a */ /* 0x000fe40000000200 */
[----:B------:R-:W-:-:S02]  /*1e30*/  LOP3.LUT R3, R3, 0x1c, R10, 0xf8, !PT ;  /* 0x0000001c03037812 */ /* 0x000fc400078ef80a */
[----:B------:R-:W-:Y:S02]  /*1e40*/  LOP3.LUT R10, R10, 0x20, RZ, 0xc0, !PT ;  /* 0x000000200a0a7812 */ /* 0x000fe400078ec0ff */
[----:B------:R-:W-:Y:S02]  /*1e50*/  LOP3.LUT R3, R3, 0x240, R0, 0x78, !PT ;  /* 0x0000024003037812 */ /* 0x000fe400078e7800 */
[----:B------:R-:W-:Y:S02]  /*1e60*/  LOP3.LUT R2, R9, 0x300, RZ, 0xc0, !PT ;  /* 0x0000030009027812 */ /* 0x000fe400078ec0ff */
[----:B------:R-:W-:Y:S01]  /*1e70*/  LOP3.LUT R0, R7, R70, RZ, 0xfc, !PT ;  /* 0x0000004607007212 */ /* 0x000fe200078efcff */
[----:B------:R-:W-:Y:S01]  /*1e80*/  IMAD R5, R10, 0x4, R3 ;  /* 0x000000040a057824 */ /* 0x000fe200078e0203 */
[C---:B------:R-:W-:Y:S01]  /*1e90*/  ISETP.GE.AND P0, PT, R6.reuse, c[0x0][0x178], PT ;  /* 0x00005e0006007a0c */ /* 0x040fe20003f06270 */
[----:B------:R-:W-:Y:S01]  /*1ea0*/  IMAD R71, R71, 0x4, R2 ;  /* 0x0000000447477824 */ /* 0x000fe200078e0202 */
[----:B------:R-:W-:Y:S01]  /*1eb0*/  LOP3.LUT R7, R7, 0x8, R70, 0xfe, !PT ;  /* 0x0000000807077812 */ /* 0x000fe200078efe46 */
[----:B------:R-:W-:Y:S01]  /*1ec0*/  IMAD R2, R6, c[0x0][0x194], RZ ;  /* 0x0000650006027a24 */ /* 0x000fe200078e02ff */
[----:B------:R-:W-:Y:S01]  /*1ed0*/  LOP3.LUT R9, R5, 0x20, RZ, 0x3c, !PT ;  /* 0x0000002005097812 */ /* 0x000fe200078e3cff */
[----:B------:R-:W-:Y:S01]  /*1ee0*/  IMAD R3, R0, c[0x0][0x198], RZ ;  /* 0x0000660000037a24 */ /* 0x000fe200078e02ff */
[----:B------:R-:W-:Y:S01]  /*1ef0*/  LOP3.LUT R71, R71, 0x60, R8, 0x78, !PT ;  /* 0x0000006047477812 */ /* 0x000fe200078e7808 */
[----:B------:R-:W-:Y:S01]  /*1f00*/  STS [R5], R44 ;  /* 0x0000002c05007388 */ /* 0x000fe20000000800 */
[----:B------:R-:W-:-:S02]  /*1f10*/  LEA R4, P2, R2, c[0x0][0x170], 0x1 ;  /* 0x00005c0002047a11 */ /* 0x000fc400078408ff */
[----:B------:R-:W-:Y:S01]  /*1f20*/  LEA.HI R71, R10, R71, RZ, 0x1c ;  /* 0x000000470a477211 */ /* 0x000fe200078fe0ff */
[----:B------:R-:W-:Y:S04]  /*1f30*/  STS [R9+0x100], R46 ;  /* 0x0001002e09007388 */ /* 0x000fe80000000800 */
[----:B------:R-:W-:Y:S01]  /*1f40*/  BAR.SYNC.DEFER_BLOCKING 0x0 ;  /* 0x0000000000007b1d */ /* 0x000fe20000010000 */
[----:B------:R-:W-:Y:S02]  /*1f50*/  ISETP.LT.AND P1, PT, R0, c[0x0][0x17c], !P0 ;  /* 0x00005f0000007a0c */ /* 0x000fe40004721270 */
[----:B------:R-:W-:Y:S02]  /*1f60*/  ISETP.LT.AND P0, PT, R7, c[0x0][0x17c], !P0 ;  /* 0x00005f0007007a0c */ /* 0x000fe40004701270 */
[----:B------:R-:W-:-:S02]  /*1f70*/  LEA.HI.X.SX32 R0, R2, c[0x0][0x174], 0x1, P2 ;  /* 0x00005d0002007a11 */ /* 0x000fc400010f0eff */
[----:B------:R-:W-:-:S04]  /*1f80*/  LEA R2, P2, R3, R4, 0x1 ;  /* 0x0000000403027211 */ /* 0x000fc800078408ff */
[----:B------:R-:W-:Y:S01]  /*1f90*/  LEA.HI.X.SX32 R3, R3, R0, 0x1, P2 ;  /* 0x0000000003037211 */ /* 0x000fe200010f0eff */
[----:B------:R-:W0:Y:S04]  /*1fa0*/  LDS.U16 R11, [R71] ;  /* 0x00000000470b7984 */ /* 0x000e280000000400 */
[----:B0-----:R0:W-:Y:S01]  /*1fb0*/  @P1 STG.E.U16 [R2.64], R11 ;  /* 0x0000000b02001986 */ /* 0x0011e2000c101506 */
[----:B------:R-:W-:Y:S05]  /*1fc0*/  @!P0 EXIT ;  /* 0x000000000000894d */ /* 0x000fea0003800000 */
[----:B------:R-:W1:Y:S01]  /*1fd0*/  LDS.U16 R71, [R71+0x80] ;  /* 0x0000800047477984 */ /* 0x000e620000000400 */
[----:B------:R-:W-:-:S05]  /*1fe0*/  IMAD R7, R7, c[0x0][0x198], RZ ;  /* 0x0000660007077a24 */ /* 0x000fca00078e02ff */
[----:B0-----:R-:W-:-:S04]  /*1ff0*/  LEA R2, P0, R7, R4, 0x1 ;  /* 0x0000000407027211 */ /* 0x001fc800078008ff */
[----:B------:R-:W-:-:S05]  /*2000*/  LEA.HI.X.SX32 R3, R7, R0, 0x1, P0 ;  /* 0x0000000007037211 */ /* 0x000fca00000f0eff */
[----:B-1----:R-:W-:Y:S01]  /*2010*/  STG.E.U16 [R2.64], R71 ;  /* 0x0000004702007986 */ /* 0x002fe2000c101506 */
[----:B------:R-:W-:Y:S05]  /*2020*/  EXIT ;  /* 0x000000000000794d */ /* 0x000fea0003800000 */
.L_x_2:
[----:B------:R-:W-:-:S00]  /*2030*/  BRA `(.L_x_2) ;  /* 0xfffffff000007947 */ /* 0x000fc0000383ffff */
[----:B------:R-:W-:-:S00]  /*2040*/  NOP ;  /* 0x0000000000007918 */ /* 0x000fc00000000000 */
        /* <DEDUP_REMOVED lines=11> */
.L_x_3:


//--------------------- .nv.shared.matmul_kernel  --------------------------
	.section	.nv.shared.matmul_kernel,"aw",@nobits
	.sectionflags	@""
	.align	16
